//
// Generated by NVIDIA NVVM Compiler
//
// Compiler Build ID: CL-36424714
// Cuda compilation tools, release 13.0, V13.0.88
// Based on NVVM 20.0.0
//

.version 9.0
.target sm_100
.address_size 64

	// .globl	_Z7reduce1PlS_
.extern .shared .align 16 .b8 sdata[];

.visible .entry _Z7reduce1PlS_(
	.param .u64 .ptr .align 1 _Z7reduce1PlS__param_0,
	.param .u64 .ptr .align 1 _Z7reduce1PlS__param_1
)
{
	.reg .pred 	%p<5>;
	.reg .b32 	%r<19>;
	.reg .b64 	%rd<11>;

	ld.param.u64 	%rd2, [_Z7reduce1PlS__param_0];
	ld.param.u64 	%rd1, [_Z7reduce1PlS__param_1];
	cvta.to.global.u64 	%rd3, %rd2;
	mov.u32 	%r1, %tid.x;
	mov.u32 	%r2, %ctaid.x;
	mov.u32 	%r3, %ntid.x;
	mad.lo.s32 	%r7, %r2, %r3, %r1;
	mul.wide.u32 	%rd4, %r7, 8;
	add.s64 	%rd5, %rd3, %rd4;
	ld.global.u64 	%rd6, [%rd5];
	shl.b32 	%r8, %r1, 2;
	mov.u32 	%r9, sdata;
	add.s32 	%r4, %r9, %r8;
	st.shared.u32 	[%r4], %rd6;
	bar.sync 	0;
	setp.lt.u32 	%p1, %r3, 2;
	@%p1 bra 	$L__BB0_5;
	mov.b32 	%r18, 1;
$L__BB0_2:
	shl.b32 	%r6, %r18, 1;
	add.s32 	%r11, %r6, -1;
	and.b32  	%r12, %r11, %r1;
	setp.ne.s32 	%p2, %r12, 0;
	@%p2 bra 	$L__BB0_4;
	shl.b32 	%r13, %r18, 2;
	add.s32 	%r14, %r4, %r13;
	ld.shared.u32 	%r15, [%r14];
	ld.shared.u32 	%r16, [%r4];
	add.s32 	%r17, %r16, %r15;
	st.shared.u32 	[%r4], %r17;
$L__BB0_4:
	bar.sync 	0;
	setp.lt.u32 	%p3, %r6, %r3;
	mov.u32 	%r18, %r6;
	@%p3 bra 	$L__BB0_2;
$L__BB0_5:
	setp.ne.s32 	%p4, %r1, 0;
	@%p4 bra 	$L__BB0_7;
	ld.shared.s32 	%rd7, [sdata];
	cvta.to.global.u64 	%rd8, %rd1;
	mul.wide.u32 	%rd9, %r2, 8;
	add.s64 	%rd10, %rd8, %rd9;
	st.global.u64 	[%rd10], %rd7;
$L__BB0_7:
	ret;

}
	// .globl	_Z7reduce2PlS_
.visible .entry _Z7reduce2PlS_(
	.param .u64 .ptr .align 1 _Z7reduce2PlS__param_0,
	.param .u64 .ptr .align 1 _Z7reduce2PlS__param_1
)
{
	.reg .pred 	%p<5>;
	.reg .b32 	%r<22>;
	.reg .b64 	%rd<11>;

	ld.param.u64 	%rd2, [_Z7reduce2PlS__param_0];
	ld.param.u64 	%rd1, [_Z7reduce2PlS__param_1];
	cvta.to.global.u64 	%rd3, %rd2;
	mov.u32 	%r1, %tid.x;
	mov.u32 	%r2, %ctaid.x;
	mov.u32 	%r3, %ntid.x;
	mad.lo.s32 	%r7, %r2, %r3, %r1;
	mul.wide.u32 	%rd4, %r7, 8;
	add.s64 	%rd5, %rd3, %rd4;
	ld.global.u64 	%rd6, [%rd5];
	shl.b32 	%r8, %r1, 2;
	mov.u32 	%r9, sdata;
	add.s32 	%r10, %r9, %r8;
	st.shared.u32 	[%r10], %rd6;
	bar.sync 	0;
	setp.lt.u32 	%p1, %r3, 2;
	@%p1 bra 	$L__BB1_5;
	mov.b32 	%r21, 1;
$L__BB1_2:
	shl.b32 	%r5, %r21, 1;
	mul.lo.s32 	%r6, %r5, %r1;
	setp.ge.u32 	%p2, %r6, %r3;
	@%p2 bra 	$L__BB1_4;
	add.s32 	%r12, %r6, %r21;
	shl.b32 	%r13, %r12, 2;
	add.s32 	%r15, %r9, %r13;
	ld.shared.u32 	%r16, [%r15];
	shl.b32 	%r17, %r6, 2;
	add.s32 	%r18, %r9, %r17;
	ld.shared.u32 	%r19, [%r18];
	add.s32 	%r20, %r19, %r16;
	st.shared.u32 	[%r18], %r20;
$L__BB1_4:
	bar.sync 	0;
	setp.lt.u32 	%p3, %r5, %r3;
	mov.u32 	%r21, %r5;
	@%p3 bra 	$L__BB1_2;
$L__BB1_5:
	setp.ne.s32 	%p4, %r1, 0;
	@%p4 bra 	$L__BB1_7;
	ld.shared.s32 	%rd7, [sdata];
	cvta.to.global.u64 	%rd8, %rd1;
	mul.wide.u32 	%rd9, %r2, 8;
	add.s64 	%rd10, %rd8, %rd9;
	st.global.u64 	[%rd10], %rd7;
$L__BB1_7:
	ret;

}
	// .globl	_Z7reduce3PlS_
.visible .entry _Z7reduce3PlS_(
	.param .u64 .ptr .align 1 _Z7reduce3PlS__param_0,
	.param .u64 .ptr .align 1 _Z7reduce3PlS__param_1
)
{
	.reg .pred 	%p<5>;
	.reg .b32 	%r<16>;
	.reg .b64 	%rd<11>;

	ld.param.u64 	%rd2, [_Z7reduce3PlS__param_0];
	ld.param.u64 	%rd1, [_Z7reduce3PlS__param_1];
	cvta.to.global.u64 	%rd3, %rd2;
	mov.u32 	%r1, %tid.x;
	mov.u32 	%r2, %ctaid.x;
	mov.u32 	%r15, %ntid.x;
	mad.lo.s32 	%r7, %r2, %r15, %r1;
	mul.wide.u32 	%rd4, %r7, 8;
	add.s64 	%rd5, %rd3, %rd4;
	ld.global.u64 	%rd6, [%rd5];
	shl.b32 	%r8, %r1, 2;
	mov.u32 	%r9, sdata;
	add.s32 	%r4, %r9, %r8;
	st.shared.u32 	[%r4], %rd6;
	bar.sync 	0;
	setp.lt.u32 	%p1, %r15, 2;
	@%p1 bra 	$L__BB2_4;
$L__BB2_1:
	shr.u32 	%r6, %r15, 1;
	setp.ge.u32 	%p2, %r1, %r6;
	@%p2 bra 	$L__BB2_3;
	shl.b32 	%r10, %r6, 2;
	add.s32 	%r11, %r4, %r10;
	ld.shared.u32 	%r12, [%r11];
	ld.shared.u32 	%r13, [%r4];
	add.s32 	%r14, %r13, %r12;
	st.shared.u32 	[%r4], %r14;
$L__BB2_3:
	bar.sync 	0;
	setp.gt.u32 	%p3, %r15, 3;
	mov.u32 	%r15, %r6;
	@%p3 bra 	$L__BB2_1;
$L__BB2_4:
	setp.ne.s32 	%p4, %r1, 0;
	@%p4 bra 	$L__BB2_6;
	ld.shared.s32 	%rd7, [sdata];
	cvta.to.global.u64 	%rd8, %rd1;
	mul.wide.u32 	%rd9, %r2, 8;
	add.s64 	%rd10, %rd8, %rd9;
	st.global.u64 	[%rd10], %rd7;
$L__BB2_6:
	ret;

}
	// .globl	_Z7reduce4PlS_
.visible .entry _Z7reduce4PlS_(
	.param .u64 .ptr .align 1 _Z7reduce4PlS__param_0,
	.param .u64 .ptr .align 1 _Z7reduce4PlS__param_1
)
{
	.reg .pred 	%p<5>;
	.reg .b32 	%r<19>;
	.reg .b64 	%rd<15>;

	ld.param.u64 	%rd2, [_Z7reduce4PlS__param_0];
	ld.param.u64 	%rd1, [_Z7reduce4PlS__param_1];
	cvta.to.global.u64 	%rd3, %rd2;
	mov.u32 	%r1, %tid.x;
	mov.u32 	%r2, %ctaid.x;
	mov.u32 	%r18, %ntid.x;
	mul.lo.s32 	%r7, %r2, %r18;
	shl.b32 	%r8, %r7, 1;
	add.s32 	%r9, %r8, %r1;
	mul.wide.u32 	%rd4, %r9, 8;
	add.s64 	%rd5, %rd3, %rd4;
	ld.global.u64 	%rd6, [%rd5];
	add.s32 	%r10, %r9, %r18;
	mul.wide.u32 	%rd7, %r10, 8;
	add.s64 	%rd8, %rd3, %rd7;
	ld.global.u64 	%rd9, [%rd8];
	add.s64 	%rd10, %rd9, %rd6;
	shl.b32 	%r11, %r1, 2;
	mov.u32 	%r12, sdata;
	add.s32 	%r4, %r12, %r11;
	st.shared.u32 	[%r4], %rd10;
	bar.sync 	0;
	setp.lt.u32 	%p1, %r18, 2;
	@%p1 bra 	$L__BB3_4;
$L__BB3_1:
	shr.u32 	%r6, %r18, 1;
	setp.ge.u32 	%p2, %r1, %r6;
	@%p2 bra 	$L__BB3_3;
	shl.b32 	%r13, %r6, 2;
	add.s32 	%r14, %r4, %r13;
	ld.shared.u32 	%r15, [%r14];
	ld.shared.u32 	%r16, [%r4];
	add.s32 	%r17, %r16, %r15;
	st.shared.u32 	[%r4], %r17;
$L__BB3_3:
	bar.sync 	0;
	setp.gt.u32 	%p3, %r18, 3;
	mov.u32 	%r18, %r6;
	@%p3 bra 	$L__BB3_1;
$L__BB3_4:
	setp.ne.s32 	%p4, %r1, 0;
	@%p4 bra 	$L__BB3_6;
	ld.shared.s32 	%rd11, [sdata];
	cvta.to.global.u64 	%rd12, %rd1;
	mul.wide.u32 	%rd13, %r2, 8;
	add.s64 	%rd14, %rd12, %rd13;
	st.global.u64 	[%rd14], %rd11;
$L__BB3_6:
	ret;

}
	// .globl	_Z7reduce5PlS_
.visible .entry _Z7reduce5PlS_(
	.param .u64 .ptr .align 1 _Z7reduce5PlS__param_0,
	.param .u64 .ptr .align 1 _Z7reduce5PlS__param_1
)
{
	.reg .pred 	%p<6>;
	.reg .b32 	%r<37>;
	.reg .b64 	%rd<15>;

	ld.param.u64 	%rd2, [_Z7reduce5PlS__param_0];
	ld.param.u64 	%rd1, [_Z7reduce5PlS__param_1];
	cvta.to.global.u64 	%rd3, %rd2;
	mov.u32 	%r1, %tid.x;
	mov.u32 	%r2, %ctaid.x;
	mov.u32 	%r36, %ntid.x;
	mul.lo.s32 	%r7, %r2, %r36;
	shl.b32 	%r8, %r7, 1;
	add.s32 	%r9, %r8, %r1;
	mul.wide.u32 	%rd4, %r9, 8;
	add.s64 	%rd5, %rd3, %rd4;
	ld.global.u64 	%rd6, [%rd5];
	add.s32 	%r10, %r9, %r36;
	mul.wide.u32 	%rd7, %r10, 8;
	add.s64 	%rd8, %rd3, %rd7;
	ld.global.u64 	%rd9, [%rd8];
	add.s64 	%rd10, %rd9, %rd6;
	shl.b32 	%r11, %r1, 2;
	mov.u32 	%r12, sdata;
	add.s32 	%r4, %r12, %r11;
	st.shared.u32 	[%r4], %rd10;
	bar.sync 	0;
	setp.lt.u32 	%p1, %r36, 66;
	@%p1 bra 	$L__BB4_4;
$L__BB4_1:
	shr.u32 	%r6, %r36, 1;
	setp.ge.u32 	%p2, %r1, %r6;
	@%p2 bra 	$L__BB4_3;
	shl.b32 	%r13, %r6, 2;
	add.s32 	%r14, %r4, %r13;
	ld.shared.u32 	%r15, [%r14];
	ld.shared.u32 	%r16, [%r4];
	add.s32 	%r17, %r16, %r15;
	st.shared.u32 	[%r4], %r17;
$L__BB4_3:
	bar.sync 	0;
	setp.gt.u32 	%p3, %r36, 131;
	mov.u32 	%r36, %r6;
	@%p3 bra 	$L__BB4_1;
$L__BB4_4:
	setp.gt.u32 	%p4, %r1, 31;
	@%p4 bra 	$L__BB4_7;
	ld.volatile.shared.u32 	%r18, [%r4+128];
	ld.volatile.shared.u32 	%r19, [%r4];
	add.s32 	%r20, %r19, %r18;
	st.volatile.shared.u32 	[%r4], %r20;
	ld.volatile.shared.u32 	%r21, [%r4+64];
	ld.volatile.shared.u32 	%r22, [%r4];
	add.s32 	%r23, %r22, %r21;
	st.volatile.shared.u32 	[%r4], %r23;
	ld.volatile.shared.u32 	%r24, [%r4+32];
	ld.volatile.shared.u32 	%r25, [%r4];
	add.s32 	%r26, %r25, %r24;
	st.volatile.shared.u32 	[%r4], %r26;
	ld.volatile.shared.u32 	%r27, [%r4+16];
	ld.volatile.shared.u32 	%r28, [%r4];
	add.s32 	%r29, %r28, %r27;
	st.volatile.shared.u32 	[%r4], %r29;
	ld.volatile.shared.u32 	%r30, [%r4+8];
	ld.volatile.shared.u32 	%r31, [%r4];
	add.s32 	%r32, %r31, %r30;
	st.volatile.shared.u32 	[%r4], %r32;
	ld.volatile.shared.u32 	%r33, [%r4+4];
	ld.volatile.shared.u32 	%r34, [%r4];
	add.s32 	%r35, %r34, %r33;
	st.volatile.shared.u32 	[%r4], %r35;
	setp.ne.s32 	%p5, %r1, 0;
	@%p5 bra 	$L__BB4_7;
	ld.shared.s32 	%rd11, [sdata];
	cvta.to.global.u64 	%rd12, %rd1;
	mul.wide.u32 	%rd13, %r2, 8;
	add.s64 	%rd14, %rd12, %rd13;
	st.global.u64 	[%rd14], %rd11;
$L__BB4_7:
	ret;

}
	// .globl	_Z7reduce6ILj1024EEvPlS0_
.visible .entry _Z7reduce6ILj1024EEvPlS0_(
	.param .u64 .ptr .align 1 _Z7reduce6ILj1024EEvPlS0__param_0,
	.param .u64 .ptr .align 1 _Z7reduce6ILj1024EEvPlS0__param_1
)
{
	.reg .pred 	%p<7>;
	.reg .b32 	%r<41>;
	.reg .b64 	%rd<15>;

	ld.param.u64 	%rd2, [_Z7reduce6ILj1024EEvPlS0__param_0];
	ld.param.u64 	%rd1, [_Z7reduce6ILj1024EEvPlS0__param_1];
	cvta.to.global.u64 	%rd3, %rd2;
	mov.u32 	%r1, %tid.x;
	mov.u32 	%r2, %ctaid.x;
	mov.u32 	%r4, %ntid.x;
	mul.lo.s32 	%r5, %r4, %r2;
	shl.b32 	%r6, %r5, 1;
	add.s32 	%r7, %r6, %r1;
	mul.wide.u32 	%rd4, %r7, 8;
	add.s64 	%rd5, %rd3, %rd4;
	ld.global.u64 	%rd6, [%rd5];
	add.s32 	%r8, %r7, %r4;
	mul.wide.u32 	%rd7, %r8, 8;
	add.s64 	%rd8, %rd3, %rd7;
	ld.global.u64 	%rd9, [%rd8];
	add.s64 	%rd10, %rd9, %rd6;
	shl.b32 	%r9, %r1, 2;
	mov.u32 	%r10, sdata;
	add.s32 	%r3, %r10, %r9;
	st.shared.u32 	[%r3], %rd10;
	bar.sync 	0;
	setp.gt.u32 	%p1, %r1, 511;
	@%p1 bra 	$L__BB5_2;
	ld.shared.u32 	%r11, [%r3+2048];
	ld.shared.u32 	%r12, [%r3];
	add.s32 	%r13, %r12, %r11;
	st.shared.u32 	[%r3], %r13;
$L__BB5_2:
	bar.sync 	0;
	setp.gt.u32 	%p2, %r1, 255;
	@%p2 bra 	$L__BB5_4;
	ld.shared.u32 	%r14, [%r3+1024];
	ld.shared.u32 	%r15, [%r3];
	add.s32 	%r16, %r15, %r14;
	st.shared.u32 	[%r3], %r16;
$L__BB5_4:
	bar.sync 	0;
	setp.gt.u32 	%p3, %r1, 127;
	@%p3 bra 	$L__BB5_6;
	ld.shared.u32 	%r17, [%r3+512];
	ld.shared.u32 	%r18, [%r3];
	add.s32 	%r19, %r18, %r17;
	st.shared.u32 	[%r3], %r19;
$L__BB5_6:
	bar.sync 	0;
	setp.gt.u32 	%p4, %r1, 63;
	@%p4 bra 	$L__BB5_8;
	ld.shared.u32 	%r20, [%r3+256];
	ld.shared.u32 	%r21, [%r3];
	add.s32 	%r22, %r21, %r20;
	st.shared.u32 	[%r3], %r22;
$L__BB5_8:
	bar.sync 	0;
	setp.gt.u32 	%p5, %r1, 31;
	@%p5 bra 	$L__BB5_11;
	ld.volatile.shared.u32 	%r23, [%r3+128];
	ld.volatile.shared.u32 	%r24, [%r3];
	add.s32 	%r25, %r24, %r23;
	st.volatile.shared.u32 	[%r3], %r25;
	ld.volatile.shared.u32 	%r26, [%r3+64];
	ld.volatile.shared.u32 	%r27, [%r3];
	add.s32 	%r28, %r27, %r26;
	st.volatile.shared.u32 	[%r3], %r28;
	ld.volatile.shared.u32 	%r29, [%r3+32];
	ld.volatile.shared.u32 	%r30, [%r3];
	add.s32 	%r31, %r30, %r29;
	st.volatile.shared.u32 	[%r3], %r31;
	ld.volatile.shared.u32 	%r32, [%r3+16];
	ld.volatile.shared.u32 	%r33, [%r3];
	add.s32 	%r34, %r33, %r32;
	st.volatile.shared.u32 	[%r3], %r34;
	ld.volatile.shared.u32 	%r35, [%r3+8];
	ld.volatile.shared.u32 	%r36, [%r3];
	add.s32 	%r37, %r36, %r35;
	st.volatile.shared.u32 	[%r3], %r37;
	ld.volatile.shared.u32 	%r38, [%r3+4];
	ld.volatile.shared.u32 	%r39, [%r3];
	add.s32 	%r40, %r39, %r38;
	st.volatile.shared.u32 	[%r3], %r40;
	setp.ne.s32 	%p6, %r1, 0;
	@%p6 bra 	$L__BB5_11;
	ld.shared.s32 	%rd11, [sdata];
	cvta.to.global.u64 	%rd12, %rd1;
	mul.wide.u32 	%rd13, %r2, 8;
	add.s64 	%rd14, %rd12, %rd13;
	st.global.u64 	[%rd14], %rd11;
$L__BB5_11:
	ret;

}
	// .globl	_Z7reduce6ILj512EEvPlS0_
.visible .entry _Z7reduce6ILj512EEvPlS0_(
	.param .u64 .ptr .align 1 _Z7reduce6ILj512EEvPlS0__param_0,
	.param .u64 .ptr .align 1 _Z7reduce6ILj512EEvPlS0__param_1
)
{
	.reg .pred 	%p<6>;
	.reg .b32 	%r<38>;
	.reg .b64 	%rd<15>;

	ld.param.u64 	%rd2, [_Z7reduce6ILj512EEvPlS0__param_0];
	ld.param.u64 	%rd1, [_Z7reduce6ILj512EEvPlS0__param_1];
	cvta.to.global.u64 	%rd3, %rd2;
	mov.u32 	%r1, %tid.x;
	mov.u32 	%r2, %ctaid.x;
	mov.u32 	%r4, %ntid.x;
	mul.lo.s32 	%r5, %r4, %r2;
	shl.b32 	%r6, %r5, 1;
	add.s32 	%r7, %r6, %r1;
	mul.wide.u32 	%rd4, %r7, 8;
	add.s64 	%rd5, %rd3, %rd4;
	ld.global.u64 	%rd6, [%rd5];
	add.s32 	%r8, %r7, %r4;
	mul.wide.u32 	%rd7, %r8, 8;
	add.s64 	%rd8, %rd3, %rd7;
	ld.global.u64 	%rd9, [%rd8];
	add.s64 	%rd10, %rd9, %rd6;
	shl.b32 	%r9, %r1, 2;
	mov.u32 	%r10, sdata;
	add.s32 	%r3, %r10, %r9;
	st.shared.u32 	[%r3], %rd10;
	bar.sync 	0;
	setp.gt.u32 	%p1, %r1, 255;
	@%p1 bra 	$L__BB6_2;
	ld.shared.u32 	%r11, [%r3+1024];
	ld.shared.u32 	%r12, [%r3];
	add.s32 	%r13, %r12, %r11;
	st.shared.u32 	[%r3], %r13;
$L__BB6_2:
	bar.sync 	0;
	setp.gt.u32 	%p2, %r1, 127;
	@%p2 bra 	$L__BB6_4;
	ld.shared.u32 	%r14, [%r3+512];
	ld.shared.u32 	%r15, [%r3];
	add.s32 	%r16, %r15, %r14;
	st.shared.u32 	[%r3], %r16;
$L__BB6_4:
	bar.sync 	0;
	setp.gt.u32 	%p3, %r1, 63;
	@%p3 bra 	$L__BB6_6;
	ld.shared.u32 	%r17, [%r3+256];
	ld.shared.u32 	%r18, [%r3];
	add.s32 	%r19, %r18, %r17;
	st.shared.u32 	[%r3], %r19;
$L__BB6_6:
	bar.sync 	0;
	setp.gt.u32 	%p4, %r1, 31;
	@%p4 bra 	$L__BB6_9;
	ld.volatile.shared.u32 	%r20, [%r3+128];
	ld.volatile.shared.u32 	%r21, [%r3];
	add.s32 	%r22, %r21, %r20;
	st.volatile.shared.u32 	[%r3], %r22;
	ld.volatile.shared.u32 	%r23, [%r3+64];
	ld.volatile.shared.u32 	%r24, [%r3];
	add.s32 	%r25, %r24, %r23;
	st.volatile.shared.u32 	[%r3], %r25;
	ld.volatile.shared.u32 	%r26, [%r3+32];
	ld.volatile.shared.u32 	%r27, [%r3];
	add.s32 	%r28, %r27, %r26;
	st.volatile.shared.u32 	[%r3], %r28;
	ld.volatile.shared.u32 	%r29, [%r3+16];
	ld.volatile.shared.u32 	%r30, [%r3];
	add.s32 	%r31, %r30, %r29;
	st.volatile.shared.u32 	[%r3], %r31;
	ld.volatile.shared.u32 	%r32, [%r3+8];
	ld.volatile.shared.u32 	%r33, [%r3];
	add.s32 	%r34, %r33, %r32;
	st.volatile.shared.u32 	[%r3], %r34;
	ld.volatile.shared.u32 	%r35, [%r3+4];
	ld.volatile.shared.u32 	%r36, [%r3];
	add.s32 	%r37, %r36, %r35;
	st.volatile.shared.u32 	[%r3], %r37;
	setp.ne.s32 	%p5, %r1, 0;
	@%p5 bra 	$L__BB6_9;
	ld.shared.s32 	%rd11, [sdata];
	cvta.to.global.u64 	%rd12, %rd1;
	mul.wide.u32 	%rd13, %r2, 8;
	add.s64 	%rd14, %rd12, %rd13;
	st.global.u64 	[%rd14], %rd11;
$L__BB6_9:
	ret;

}
	// .globl	_Z7reduce6ILj256EEvPlS0_
.visible .entry _Z7reduce6ILj256EEvPlS0_(
	.param .u64 .ptr .align 1 _Z7reduce6ILj256EEvPlS0__param_0,
	.param .u64 .ptr .align 1 _Z7reduce6ILj256EEvPlS0__param_1
)
{
	.reg .pred 	%p<5>;
	.reg .b32 	%r<35>;
	.reg .b64 	%rd<15>;

	ld.param.u64 	%rd2, [_Z7reduce6ILj256EEvPlS0__param_0];
	ld.param.u64 	%rd1, [_Z7reduce6ILj256EEvPlS0__param_1];
	cvta.to.global.u64 	%rd3, %rd2;
	mov.u32 	%r1, %tid.x;
	mov.u32 	%r2, %ctaid.x;
	mov.u32 	%r4, %ntid.x;
	mul.lo.s32 	%r5, %r4, %r2;
	shl.b32 	%r6, %r5, 1;
	add.s32 	%r7, %r6, %r1;
	mul.wide.u32 	%rd4, %r7, 8;
	add.s64 	%rd5, %rd3, %rd4;
	ld.global.u64 	%rd6, [%rd5];
	add.s32 	%r8, %r7, %r4;
	mul.wide.u32 	%rd7, %r8, 8;
	add.s64 	%rd8, %rd3, %rd7;
	ld.global.u64 	%rd9, [%rd8];
	add.s64 	%rd10, %rd9, %rd6;
	shl.b32 	%r9, %r1, 2;
	mov.u32 	%r10, sdata;
	add.s32 	%r3, %r10, %r9;
	st.shared.u32 	[%r3], %rd10;
	bar.sync 	0;
	setp.gt.u32 	%p1, %r1, 127;
	@%p1 bra 	$L__BB7_2;
	ld.shared.u32 	%r11, [%r3+512];
	ld.shared.u32 	%r12, [%r3];
	add.s32 	%r13, %r12, %r11;
	st.shared.u32 	[%r3], %r13;
$L__BB7_2:
	bar.sync 	0;
	setp.gt.u32 	%p2, %r1, 63;
	@%p2 bra 	$L__BB7_4;
	ld.shared.u32 	%r14, [%r3+256];
	ld.shared.u32 	%r15, [%r3];
	add.s32 	%r16, %r15, %r14;
	st.shared.u32 	[%r3], %r16;
$L__BB7_4:
	bar.sync 	0;
	setp.gt.u32 	%p3, %r1, 31;
	@%p3 bra 	$L__BB7_7;
	ld.volatile.shared.u32 	%r17, [%r3+128];
	ld.volatile.shared.u32 	%r18, [%r3];
	add.s32 	%r19, %r18, %r17;
	st.volatile.shared.u32 	[%r3], %r19;
	ld.volatile.shared.u32 	%r20, [%r3+64];
	ld.volatile.shared.u32 	%r21, [%r3];
	add.s32 	%r22, %r21, %r20;
	st.volatile.shared.u32 	[%r3], %r22;
	ld.volatile.shared.u32 	%r23, [%r3+32];
	ld.volatile.shared.u32 	%r24, [%r3];
	add.s32 	%r25, %r24, %r23;
	st.volatile.shared.u32 	[%r3], %r25;
	ld.volatile.shared.u32 	%r26, [%r3+16];
	ld.volatile.shared.u32 	%r27, [%r3];
	add.s32 	%r28, %r27, %r26;
	st.volatile.shared.u32 	[%r3], %r28;
	ld.volatile.shared.u32 	%r29, [%r3+8];
	ld.volatile.shared.u32 	%r30, [%r3];
	add.s32 	%r31, %r30, %r29;
	st.volatile.shared.u32 	[%r3], %r31;
	ld.volatile.shared.u32 	%r32, [%r3+4];
	ld.volatile.shared.u32 	%r33, [%r3];
	add.s32 	%r34, %r33, %r32;
	st.volatile.shared.u32 	[%r3], %r34;
	setp.ne.s32 	%p4, %r1, 0;
	@%p4 bra 	$L__BB7_7;
	ld.shared.s32 	%rd11, [sdata];
	cvta.to.global.u64 	%rd12, %rd1;
	mul.wide.u32 	%rd13, %r2, 8;
	add.s64 	%rd14, %rd12, %rd13;
	st.global.u64 	[%rd14], %rd11;
$L__BB7_7:
	ret;

}
	// .globl	_Z7reduce6ILj128EEvPlS0_
.visible .entry _Z7reduce6ILj128EEvPlS0_(
	.param .u64 .ptr .align 1 _Z7reduce6ILj128EEvPlS0__param_0,
	.param .u64 .ptr .align 1 _Z7reduce6ILj128EEvPlS0__param_1
)
{
	.reg .pred 	%p<4>;
	.reg .b32 	%r<32>;
	.reg .b64 	%rd<15>;

	ld.param.u64 	%rd2, [_Z7reduce6ILj128EEvPlS0__param_0];
	ld.param.u64 	%rd1, [_Z7reduce6ILj128EEvPlS0__param_1];
	cvta.to.global.u64 	%rd3, %rd2;
	mov.u32 	%r1, %tid.x;
	mov.u32 	%r2, %ctaid.x;
	mov.u32 	%r4, %ntid.x;
	mul.lo.s32 	%r5, %r4, %r2;
	shl.b32 	%r6, %r5, 1;
	add.s32 	%r7, %r6, %r1;
	mul.wide.u32 	%rd4, %r7, 8;
	add.s64 	%rd5, %rd3, %rd4;
	ld.global.u64 	%rd6, [%rd5];
	add.s32 	%r8, %r7, %r4;
	mul.wide.u32 	%rd7, %r8, 8;
	add.s64 	%rd8, %rd3, %rd7;
	ld.global.u64 	%rd9, [%rd8];
	add.s64 	%rd10, %rd9, %rd6;
	shl.b32 	%r9, %r1, 2;
	mov.u32 	%r10, sdata;
	add.s32 	%r3, %r10, %r9;
	st.shared.u32 	[%r3], %rd10;
	bar.sync 	0;
	setp.gt.u32 	%p1, %r1, 63;
	@%p1 bra 	$L__BB8_2;
	ld.shared.u32 	%r11, [%r3+256];
	ld.shared.u32 	%r12, [%r3];
	add.s32 	%r13, %r12, %r11;
	st.shared.u32 	[%r3], %r13;
$L__BB8_2:
	bar.sync 	0;
	setp.gt.u32 	%p2, %r1, 31;
	@%p2 bra 	$L__BB8_5;
	ld.volatile.shared.u32 	%r14, [%r3+128];
	ld.volatile.shared.u32 	%r15, [%r3];
	add.s32 	%r16, %r15, %r14;
	st.volatile.shared.u32 	[%r3], %r16;
	ld.volatile.shared.u32 	%r17, [%r3+64];
	ld.volatile.shared.u32 	%r18, [%r3];
	add.s32 	%r19, %r18, %r17;
	st.volatile.shared.u32 	[%r3], %r19;
	ld.volatile.shared.u32 	%r20, [%r3+32];
	ld.volatile.shared.u32 	%r21, [%r3];
	add.s32 	%r22, %r21, %r20;
	st.volatile.shared.u32 	[%r3], %r22;
	ld.volatile.shared.u32 	%r23, [%r3+16];
	ld.volatile.shared.u32 	%r24, [%r3];
	add.s32 	%r25, %r24, %r23;
	st.volatile.shared.u32 	[%r3], %r25;
	ld.volatile.shared.u32 	%r26, [%r3+8];
	ld.volatile.shared.u32 	%r27, [%r3];
	add.s32 	%r28, %r27, %r26;
	st.volatile.shared.u32 	[%r3], %r28;
	ld.volatile.shared.u32 	%r29, [%r3+4];
	ld.volatile.shared.u32 	%r30, [%r3];
	add.s32 	%r31, %r30, %r29;
	st.volatile.shared.u32 	[%r3], %r31;
	setp.ne.s32 	%p3, %r1, 0;
	@%p3 bra 	$L__BB8_5;
	ld.shared.s32 	%rd11, [sdata];
	cvta.to.global.u64 	%rd12, %rd1;
	mul.wide.u32 	%rd13, %r2, 8;
	add.s64 	%rd14, %rd12, %rd13;
	st.global.u64 	[%rd14], %rd11;
$L__BB8_5:
	ret;

}
	// .globl	_Z7reduce6ILj64EEvPlS0_
.visible .entry _Z7reduce6ILj64EEvPlS0_(
	.param .u64 .ptr .align 1 _Z7reduce6ILj64EEvPlS0__param_0,
	.param .u64 .ptr .align 1 _Z7reduce6ILj64EEvPlS0__param_1
)
{
	.reg .pred 	%p<3>;
	.reg .b32 	%r<29>;
	.reg .b64 	%rd<15>;

	ld.param.u64 	%rd2, [_Z7reduce6ILj64EEvPlS0__param_0];
	ld.param.u64 	%rd1, [_Z7reduce6ILj64EEvPlS0__param_1];
	cvta.to.global.u64 	%rd3, %rd2;
	mov.u32 	%r1, %tid.x;
	mov.u32 	%r2, %ctaid.x;
	mov.u32 	%r4, %ntid.x;
	mul.lo.s32 	%r5, %r4, %r2;
	shl.b32 	%r6, %r5, 1;
	add.s32 	%r7, %r6, %r1;
	mul.wide.u32 	%rd4, %r7, 8;
	add.s64 	%rd5, %rd3, %rd4;
	ld.global.u64 	%rd6, [%rd5];
	add.s32 	%r8, %r7, %r4;
	mul.wide.u32 	%rd7, %r8, 8;
	add.s64 	%rd8, %rd3, %rd7;
	ld.global.u64 	%rd9, [%rd8];
	add.s64 	%rd10, %rd9, %rd6;
	shl.b32 	%r9, %r1, 2;
	mov.u32 	%r10, sdata;
	add.s32 	%r3, %r10, %r9;
	st.shared.u32 	[%r3], %rd10;
	bar.sync 	0;
	setp.gt.u32 	%p1, %r1, 31;
	@%p1 bra 	$L__BB9_3;
	ld.volatile.shared.u32 	%r11, [%r3+128];
	ld.volatile.shared.u32 	%r12, [%r3];
	add.s32 	%r13, %r12, %r11;
	st.volatile.shared.u32 	[%r3], %r13;
	ld.volatile.shared.u32 	%r14, [%r3+64];
	ld.volatile.shared.u32 	%r15, [%r3];
	add.s32 	%r16, %r15, %r14;
	st.volatile.shared.u32 	[%r3], %r16;
	ld.volatile.shared.u32 	%r17, [%r3+32];
	ld.volatile.shared.u32 	%r18, [%r3];
	add.s32 	%r19, %r18, %r17;
	st.volatile.shared.u32 	[%r3], %r19;
	ld.volatile.shared.u32 	%r20, [%r3+16];
	ld.volatile.shared.u32 	%r21, [%r3];
	add.s32 	%r22, %r21, %r20;
	st.volatile.shared.u32 	[%r3], %r22;
	ld.volatile.shared.u32 	%r23, [%r3+8];
	ld.volatile.shared.u32 	%r24, [%r3];
	add.s32 	%r25, %r24, %r23;
	st.volatile.shared.u32 	[%r3], %r25;
	ld.volatile.shared.u32 	%r26, [%r3+4];
	ld.volatile.shared.u32 	%r27, [%r3];
	add.s32 	%r28, %r27, %r26;
	st.volatile.shared.u32 	[%r3], %r28;
	setp.ne.s32 	%p2, %r1, 0;
	@%p2 bra 	$L__BB9_3;
	ld.shared.s32 	%rd11, [sdata];
	cvta.to.global.u64 	%rd12, %rd1;
	mul.wide.u32 	%rd13, %r2, 8;
	add.s64 	%rd14, %rd12, %rd13;
	st.global.u64 	[%rd14], %rd11;
$L__BB9_3:
	ret;

}
	// .globl	_Z7reduce6ILj32EEvPlS0_
.visible .entry _Z7reduce6ILj32EEvPlS0_(
	.param .u64 .ptr .align 1 _Z7reduce6ILj32EEvPlS0__param_0,
	.param .u64 .ptr .align 1 _Z7reduce6ILj32EEvPlS0__param_1
)
{
	.reg .pred 	%p<3>;
	.reg .b32 	%r<26>;
	.reg .b64 	%rd<15>;

	ld.param.u64 	%rd2, [_Z7reduce6ILj32EEvPlS0__param_0];
	ld.param.u64 	%rd1, [_Z7reduce6ILj32EEvPlS0__param_1];
	cvta.to.global.u64 	%rd3, %rd2;
	mov.u32 	%r1, %tid.x;
	mov.u32 	%r2, %ctaid.x;
	mov.u32 	%r4, %ntid.x;
	mul.lo.s32 	%r5, %r4, %r2;
	shl.b32 	%r6, %r5, 1;
	add.s32 	%r7, %r6, %r1;
	mul.wide.u32 	%rd4, %r7, 8;
	add.s64 	%rd5, %rd3, %rd4;
	ld.global.u64 	%rd6, [%rd5];
	add.s32 	%r8, %r7, %r4;
	mul.wide.u32 	%rd7, %r8, 8;
	add.s64 	%rd8, %rd3, %rd7;
	ld.global.u64 	%rd9, [%rd8];
	add.s64 	%rd10, %rd9, %rd6;
	shl.b32 	%r9, %r1, 2;
	mov.u32 	%r10, sdata;
	add.s32 	%r3, %r10, %r9;
	st.shared.u32 	[%r3], %rd10;
	bar.sync 	0;
	setp.gt.u32 	%p1, %r1, 31;
	@%p1 bra 	$L__BB10_3;
	ld.volatile.shared.u32 	%r11, [%r3+64];
	ld.volatile.shared.u32 	%r12, [%r3];
	add.s32 	%r13, %r12, %r11;
	st.volatile.shared.u32 	[%r3], %r13;
	ld.volatile.shared.u32 	%r14, [%r3+32];
	ld.volatile.shared.u32 	%r15, [%r3];
	add.s32 	%r16, %r15, %r14;
	st.volatile.shared.u32 	[%r3], %r16;
	ld.volatile.shared.u32 	%r17, [%r3+16];
	ld.volatile.shared.u32 	%r18, [%r3];
	add.s32 	%r19, %r18, %r17;
	st.volatile.shared.u32 	[%r3], %r19;
	ld.volatile.shared.u32 	%r20, [%r3+8];
	ld.volatile.shared.u32 	%r21, [%r3];
	add.s32 	%r22, %r21, %r20;
	st.volatile.shared.u32 	[%r3], %r22;
	ld.volatile.shared.u32 	%r23, [%r3+4];
	ld.volatile.shared.u32 	%r24, [%r3];
	add.s32 	%r25, %r24, %r23;
	st.volatile.shared.u32 	[%r3], %r25;
	setp.ne.s32 	%p2, %r1, 0;
	@%p2 bra 	$L__BB10_3;
	ld.shared.s32 	%rd11, [sdata];
	cvta.to.global.u64 	%rd12, %rd1;
	mul.wide.u32 	%rd13, %r2, 8;
	add.s64 	%rd14, %rd12, %rd13;
	st.global.u64 	[%rd14], %rd11;
$L__BB10_3:
	ret;

}
	// .globl	_Z7reduce6ILj16EEvPlS0_
.visible .entry _Z7reduce6ILj16EEvPlS0_(
	.param .u64 .ptr .align 1 _Z7reduce6ILj16EEvPlS0__param_0,
	.param .u64 .ptr .align 1 _Z7reduce6ILj16EEvPlS0__param_1
)
{
	.reg .pred 	%p<3>;
	.reg .b32 	%r<23>;
	.reg .b64 	%rd<15>;

	ld.param.u64 	%rd2, [_Z7reduce6ILj16EEvPlS0__param_0];
	ld.param.u64 	%rd1, [_Z7reduce6ILj16EEvPlS0__param_1];
	cvta.to.global.u64 	%rd3, %rd2;
	mov.u32 	%r1, %tid.x;
	mov.u32 	%r2, %ctaid.x;
	mov.u32 	%r4, %ntid.x;
	mul.lo.s32 	%r5, %r4, %r2;
	shl.b32 	%r6, %r5, 1;
	add.s32 	%r7, %r6, %r1;
	mul.wide.u32 	%rd4, %r7, 8;
	add.s64 	%rd5, %rd3, %rd4;
	ld.global.u64 	%rd6, [%rd5];
	add.s32 	%r8, %r7, %r4;
	mul.wide.u32 	%rd7, %r8, 8;
	add.s64 	%rd8, %rd3, %rd7;
	ld.global.u64 	%rd9, [%rd8];
	add.s64 	%rd10, %rd9, %rd6;
	shl.b32 	%r9, %r1, 2;
	mov.u32 	%r10, sdata;
	add.s32 	%r3, %r10, %r9;
	st.shared.u32 	[%r3], %rd10;
	bar.sync 	0;
	setp.gt.u32 	%p1, %r1, 31;
	@%p1 bra 	$L__BB11_3;
	ld.volatile.shared.u32 	%r11, [%r3+32];
	ld.volatile.shared.u32 	%r12, [%r3];
	add.s32 	%r13, %r12, %r11;
	st.volatile.shared.u32 	[%r3], %r13;
	ld.volatile.shared.u32 	%r14, [%r3+16];
	ld.volatile.shared.u32 	%r15, [%r3];
	add.s32 	%r16, %r15, %r14;
	st.volatile.shared.u32 	[%r3], %r16;
	ld.volatile.shared.u32 	%r17, [%r3+8];
	ld.volatile.shared.u32 	%r18, [%r3];
	add.s32 	%r19, %r18, %r17;
	st.volatile.shared.u32 	[%r3], %r19;
	ld.volatile.shared.u32 	%r20, [%r3+4];
	ld.volatile.shared.u32 	%r21, [%r3];
	add.s32 	%r22, %r21, %r20;
	st.volatile.shared.u32 	[%r3], %r22;
	setp.ne.s32 	%p2, %r1, 0;
	@%p2 bra 	$L__BB11_3;
	ld.shared.s32 	%rd11, [sdata];
	cvta.to.global.u64 	%rd12, %rd1;
	mul.wide.u32 	%rd13, %r2, 8;
	add.s64 	%rd14, %rd12, %rd13;
	st.global.u64 	[%rd14], %rd11;
$L__BB11_3:
	ret;

}
	// .globl	_Z7reduce6ILj8EEvPlS0_
.visible .entry _Z7reduce6ILj8EEvPlS0_(
	.param .u64 .ptr .align 1 _Z7reduce6ILj8EEvPlS0__param_0,
	.param .u64 .ptr .align 1 _Z7reduce6ILj8EEvPlS0__param_1
)
{
	.reg .pred 	%p<3>;
	.reg .b32 	%r<20>;
	.reg .b64 	%rd<15>;

	ld.param.u64 	%rd2, [_Z7reduce6ILj8EEvPlS0__param_0];
	ld.param.u64 	%rd1, [_Z7reduce6ILj8EEvPlS0__param_1];
	cvta.to.global.u64 	%rd3, %rd2;
	mov.u32 	%r1, %tid.x;
	mov.u32 	%r2, %ctaid.x;
	mov.u32 	%r4, %ntid.x;
	mul.lo.s32 	%r5, %r4, %r2;
	shl.b32 	%r6, %r5, 1;
	add.s32 	%r7, %r6, %r1;
	mul.wide.u32 	%rd4, %r7, 8;
	add.s64 	%rd5, %rd3, %rd4;
	ld.global.u64 	%rd6, [%rd5];
	add.s32 	%r8, %r7, %r4;
	mul.wide.u32 	%rd7, %r8, 8;
	add.s64 	%rd8, %rd3, %rd7;
	ld.global.u64 	%rd9, [%rd8];
	add.s64 	%rd10, %rd9, %rd6;
	shl.b32 	%r9, %r1, 2;
	mov.u32 	%r10, sdata;
	add.s32 	%r3, %r10, %r9;
	st.shared.u32 	[%r3], %rd10;
	bar.sync 	0;
	setp.gt.u32 	%p1, %r1, 31;
	@%p1 bra 	$L__BB12_3;
	ld.volatile.shared.u32 	%r11, [%r3+16];
	ld.volatile.shared.u32 	%r12, [%r3];
	add.s32 	%r13, %r12, %r11;
	st.volatile.shared.u32 	[%r3], %r13;
	ld.volatile.shared.u32 	%r14, [%r3+8];
	ld.volatile.shared.u32 	%r15, [%r3];
	add.s32 	%r16, %r15, %r14;
	st.volatile.shared.u32 	[%r3], %r16;
	ld.volatile.shared.u32 	%r17, [%r3+4];
	ld.volatile.shared.u32 	%r18, [%r3];
	add.s32 	%r19, %r18, %r17;
	st.volatile.shared.u32 	[%r3], %r19;
	setp.ne.s32 	%p2, %r1, 0;
	@%p2 bra 	$L__BB12_3;
	ld.shared.s32 	%rd11, [sdata];
	cvta.to.global.u64 	%rd12, %rd1;
	mul.wide.u32 	%rd13, %r2, 8;
	add.s64 	%rd14, %rd12, %rd13;
	st.global.u64 	[%rd14], %rd11;
$L__BB12_3:
	ret;

}
	// .globl	_Z7reduce6ILj4EEvPlS0_
.visible .entry _Z7reduce6ILj4EEvPlS0_(
	.param .u64 .ptr .align 1 _Z7reduce6ILj4EEvPlS0__param_0,
	.param .u64 .ptr .align 1 _Z7reduce6ILj4EEvPlS0__param_1
)
{
	.reg .pred 	%p<3>;
	.reg .b32 	%r<17>;
	.reg .b64 	%rd<15>;

	ld.param.u64 	%rd2, [_Z7reduce6ILj4EEvPlS0__param_0];
	ld.param.u64 	%rd1, [_Z7reduce6ILj4EEvPlS0__param_1];
	cvta.to.global.u64 	%rd3, %rd2;
	mov.u32 	%r1, %tid.x;
	mov.u32 	%r2, %ctaid.x;
	mov.u32 	%r4, %ntid.x;
	mul.lo.s32 	%r5, %r4, %r2;
	shl.b32 	%r6, %r5, 1;
	add.s32 	%r7, %r6, %r1;
	mul.wide.u32 	%rd4, %r7, 8;
	add.s64 	%rd5, %rd3, %rd4;
	ld.global.u64 	%rd6, [%rd5];
	add.s32 	%r8, %r7, %r4;
	mul.wide.u32 	%rd7, %r8, 8;
	add.s64 	%rd8, %rd3, %rd7;
	ld.global.u64 	%rd9, [%rd8];
	add.s64 	%rd10, %rd9, %rd6;
	shl.b32 	%r9, %r1, 2;
	mov.u32 	%r10, sdata;
	add.s32 	%r3, %r10, %r9;
	st.shared.u32 	[%r3], %rd10;
	bar.sync 	0;
	setp.gt.u32 	%p1, %r1, 31;
	@%p1 bra 	$L__BB13_3;
	ld.volatile.shared.u32 	%r11, [%r3+8];
	ld.volatile.shared.u32 	%r12, [%r3];
	add.s32 	%r13, %r12, %r11;
	st.volatile.shared.u32 	[%r3], %r13;
	ld.volatile.shared.u32 	%r14, [%r3+4];
	ld.volatile.shared.u32 	%r15, [%r3];
	add.s32 	%r16, %r15, %r14;
	st.volatile.shared.u32 	[%r3], %r16;
	setp.ne.s32 	%p2, %r1, 0;
	@%p2 bra 	$L__BB13_3;
	ld.shared.s32 	%rd11, [sdata];
	cvta.to.global.u64 	%rd12, %rd1;
	mul.wide.u32 	%rd13, %r2, 8;
	add.s64 	%rd14, %rd12, %rd13;
	st.global.u64 	[%rd14], %rd11;
$L__BB13_3:
	ret;

}
	// .globl	_Z7reduce6ILj2EEvPlS0_
.visible .entry _Z7reduce6ILj2EEvPlS0_(
	.param .u64 .ptr .align 1 _Z7reduce6ILj2EEvPlS0__param_0,
	.param .u64 .ptr .align 1 _Z7reduce6ILj2EEvPlS0__param_1
)
{
	.reg .pred 	%p<3>;
	.reg .b32 	%r<14>;
	.reg .b64 	%rd<15>;

	ld.param.u64 	%rd2, [_Z7reduce6ILj2EEvPlS0__param_0];
	ld.param.u64 	%rd1, [_Z7reduce6ILj2EEvPlS0__param_1];
	cvta.to.global.u64 	%rd3, %rd2;
	mov.u32 	%r1, %tid.x;
	mov.u32 	%r2, %ctaid.x;
	mov.u32 	%r4, %ntid.x;
	mul.lo.s32 	%r5, %r4, %r2;
	shl.b32 	%r6, %r5, 1;
	add.s32 	%r7, %r6, %r1;
	mul.wide.u32 	%rd4, %r7, 8;
	add.s64 	%rd5, %rd3, %rd4;
	ld.global.u64 	%rd6, [%rd5];
	add.s32 	%r8, %r7, %r4;
	mul.wide.u32 	%rd7, %r8, 8;
	add.s64 	%rd8, %rd3, %rd7;
	ld.global.u64 	%rd9, [%rd8];
	add.s64 	%rd10, %rd9, %rd6;
	shl.b32 	%r9, %r1, 2;
	mov.u32 	%r10, sdata;
	add.s32 	%r3, %r10, %r9;
	st.shared.u32 	[%r3], %rd10;
	bar.sync 	0;
	setp.gt.u32 	%p1, %r1, 31;
	@%p1 bra 	$L__BB14_3;
	ld.volatile.shared.u32 	%r11, [%r3+4];
	ld.volatile.shared.u32 	%r12, [%r3];
	add.s32 	%r13, %r12, %r11;
	st.volatile.shared.u32 	[%r3], %r13;
	setp.ne.s32 	%p2, %r1, 0;
	@%p2 bra 	$L__BB14_3;
	ld.shared.s32 	%rd11, [sdata];
	cvta.to.global.u64 	%rd12, %rd1;
	mul.wide.u32 	%rd13, %r2, 8;
	add.s64 	%rd14, %rd12, %rd13;
	st.global.u64 	[%rd14], %rd11;
$L__BB14_3:
	ret;

}
	// .globl	_Z7reduce6ILj1EEvPlS0_
.visible .entry _Z7reduce6ILj1EEvPlS0_(
	.param .u64 .ptr .align 1 _Z7reduce6ILj1EEvPlS0__param_0,
	.param .u64 .ptr .align 1 _Z7reduce6ILj1EEvPlS0__param_1
)
{
	.reg .pred 	%p<2>;
	.reg .b32 	%r<11>;
	.reg .b64 	%rd<15>;

	ld.param.u64 	%rd2, [_Z7reduce6ILj1EEvPlS0__param_0];
	ld.param.u64 	%rd1, [_Z7reduce6ILj1EEvPlS0__param_1];
	cvta.to.global.u64 	%rd3, %rd2;
	mov.u32 	%r2, %tid.x;
	mov.u32 	%r1, %ctaid.x;
	mov.u32 	%r3, %ntid.x;
	mul.lo.s32 	%r4, %r3, %r1;
	shl.b32 	%r5, %r4, 1;
	add.s32 	%r6, %r5, %r2;
	mul.wide.u32 	%rd4, %r6, 8;
	add.s64 	%rd5, %rd3, %rd4;
	ld.global.u64 	%rd6, [%rd5];
	add.s32 	%r7, %r6, %r3;
	mul.wide.u32 	%rd7, %r7, 8;
	add.s64 	%rd8, %rd3, %rd7;
	ld.global.u64 	%rd9, [%rd8];
	add.s64 	%rd10, %rd9, %rd6;
	shl.b32 	%r8, %r2, 2;
	mov.u32 	%r9, sdata;
	add.s32 	%r10, %r9, %r8;
	st.shared.u32 	[%r10], %rd10;
	bar.sync 	0;
	setp.ne.s32 	%p1, %r2, 0;
	@%p1 bra 	$L__BB15_2;
	cvta.to.global.u64 	%rd11, %rd1;
	ld.shared.s32 	%rd12, [sdata];
	mul.wide.u32 	%rd13, %r1, 8;
	add.s64 	%rd14, %rd11, %rd13;
	st.global.u64 	[%rd14], %rd12;
$L__BB15_2:
	ret;

}
	// .globl	_Z7reduce7PlS_i
.visible .entry _Z7reduce7PlS_i(
	.param .u64 .ptr .align 1 _Z7reduce7PlS_i_param_0,
	.param .u64 .ptr .align 1 _Z7reduce7PlS_i_param_1,
	.param .u32 _Z7reduce7PlS_i_param_2
)
{
	.reg .pred 	%p<8>;
	.reg .b32 	%r<50>;
	.reg .b64 	%rd<14>;

	ld.param.u64 	%rd2, [_Z7reduce7PlS_i_param_0];
	ld.param.u64 	%rd3, [_Z7reduce7PlS_i_param_1];
	ld.param.u32 	%r14, [_Z7reduce7PlS_i_param_2];
	mov.u32 	%r1, %tid.x;
	mov.u32 	%r2, %ctaid.x;
	mov.u32 	%r49, %ntid.x;
	shl.b32 	%r4, %r49, 1;
	mad.lo.s32 	%r48, %r4, %r2, %r1;
	shl.b32 	%r15, %r1, 2;
	mov.u32 	%r16, sdata;
	add.s32 	%r6, %r16, %r15;
	mov.b32 	%r17, 0;
	st.shared.u32 	[%r6], %r17;
	setp.ge.u32 	%p1, %r48, %r14;
	@%p1 bra 	$L__BB16_4;
	cvta.to.global.u64 	%rd1, %rd2;
	mov.u32 	%r19, %nctaid.x;
	mul.lo.s32 	%r7, %r4, %r19;
	mov.b32 	%r47, 0;
$L__BB16_2:
	mul.wide.u32 	%rd4, %r48, 8;
	add.s64 	%rd5, %rd1, %rd4;
	ld.global.u64 	%rd6, [%rd5];
	add.s32 	%r20, %r48, %r49;
	mul.wide.u32 	%rd7, %r20, 8;
	add.s64 	%rd8, %rd1, %rd7;
	ld.global.u64 	%rd9, [%rd8];
	cvt.u32.u64 	%r21, %rd6;
	cvt.u32.u64 	%r22, %rd9;
	add.s32 	%r23, %r22, %r21;
	add.s32 	%r47, %r47, %r23;
	add.s32 	%r48, %r48, %r7;
	setp.lt.u32 	%p2, %r48, %r14;
	@%p2 bra 	$L__BB16_2;
	st.shared.u32 	[%r6], %r47;
$L__BB16_4:
	bar.sync 	0;
	setp.lt.u32 	%p3, %r49, 66;
	@%p3 bra 	$L__BB16_8;
$L__BB16_5:
	shr.u32 	%r13, %r49, 1;
	setp.ge.u32 	%p4, %r1, %r13;
	@%p4 bra 	$L__BB16_7;
	shl.b32 	%r24, %r13, 2;
	add.s32 	%r25, %r6, %r24;
	ld.shared.u32 	%r26, [%r25];
	ld.shared.u32 	%r27, [%r6];
	add.s32 	%r28, %r27, %r26;
	st.shared.u32 	[%r6], %r28;
$L__BB16_7:
	bar.sync 	0;
	setp.gt.u32 	%p5, %r49, 131;
	mov.u32 	%r49, %r13;
	@%p5 bra 	$L__BB16_5;
$L__BB16_8:
	setp.gt.u32 	%p6, %r1, 31;
	@%p6 bra 	$L__BB16_11;
	ld.volatile.shared.u32 	%r29, [%r6+128];
	ld.volatile.shared.u32 	%r30, [%r6];
	add.s32 	%r31, %r30, %r29;
	st.volatile.shared.u32 	[%r6], %r31;
	ld.volatile.shared.u32 	%r32, [%r6+64];
	ld.volatile.shared.u32 	%r33, [%r6];
	add.s32 	%r34, %r33, %r32;
	st.volatile.shared.u32 	[%r6], %r34;
	ld.volatile.shared.u32 	%r35, [%r6+32];
	ld.volatile.shared.u32 	%r36, [%r6];
	add.s32 	%r37, %r36, %r35;
	st.volatile.shared.u32 	[%r6], %r37;
	ld.volatile.shared.u32 	%r38, [%r6+16];
	ld.volatile.shared.u32 	%r39, [%r6];
	add.s32 	%r40, %r39, %r38;
	st.volatile.shared.u32 	[%r6], %r40;
	ld.volatile.shared.u32 	%r41, [%r6+8];
	ld.volatile.shared.u32 	%r42, [%r6];
	add.s32 	%r43, %r42, %r41;
	st.volatile.shared.u32 	[%r6], %r43;
	ld.volatile.shared.u32 	%r44, [%r6+4];
	ld.volatile.shared.u32 	%r45, [%r6];
	add.s32 	%r46, %r45, %r44;
	st.volatile.shared.u32 	[%r6], %r46;
	setp.ne.s32 	%p7, %r1, 0;
	@%p7 bra 	$L__BB16_11;
	ld.shared.s32 	%rd10, [sdata];
	cvta.to.global.u64 	%rd11, %rd3;
	mul.wide.u32 	%rd12, %r2, 8;
	add.s64 	%rd13, %rd11, %rd12;
	st.global.u64 	[%rd13], %rd10;
$L__BB16_11:
	ret;

}


// ===== COMPILED SASS (sm_100) =====

	.target	sm_100

	.elftype	@"ET_EXEC"


//--------------------- .note.nv.tkinfo           --------------------------
	.section	.note.nv.tkinfo,"",@"SHT_NOTE"
	.sectionflags	@"SHF_NOTE_NV_TKINFO"
	.tkinfo
        /*0018*/ 	.word	0x00000002
        /*0030*/ 	.string	""
        /*0030*/ 	.string	"ptxas"
        /*0030*/ 	.string	"Cuda compilation tools, release 13.0, V13.0.88"
        /*0030*/ 	.string	"Build cuda_13.0.r13.0/compiler.36424714_0"
        /*0030*/ 	.string	"-arch sm_100 -m 64 "



//--------------------- .note.nv.cuinfo           --------------------------
	.section	.note.nv.cuinfo,"",@"SHT_NOTE"
	.sectionflags	@"SHF_NOTE_NV_CUINFO"
        /*0018*/ 	.short	0x0002
        /*001a*/ 	.short	0x0064
        /*001c*/ 	.short	0x0082
	.zero		2


//--------------------- .nv.info                  --------------------------
	.section	.nv.info,"",@"SHT_CUDA_INFO"
	.align	4


	//----- nvinfo : EIATTR_REGCOUNT
	.align		4
        /*0000*/ 	.byte	0x04, 0x2f
        /*0002*/ 	.short	(.L_1 - .L_0)
	.align		4
.L_0:
        /*0004*/ 	.word	index@(_Z7reduce1PlS_)
        /*0008*/ 	.word	0x0000000b


	//----- nvinfo : EIATTR_FRAME_SIZE
	.align		4
.L_1:
        /*000c*/ 	.byte	0x04, 0x11
        /*000e*/ 	.short	(.L_3 - .L_2)
	.align		4
.L_2:
        /*0010*/ 	.word	index@(_Z7reduce1PlS_)
        /*0014*/ 	.word	0x00000000


	//----- nvinfo : EIATTR_REGCOUNT
	.align		4
.L_3:
        /*0018*/ 	.byte	0x04, 0x2f
        /*001a*/ 	.short	(.L_5 - .L_4)
	.align		4
.L_4:
        /*001c*/ 	.word	index@(_Z7reduce2PlS_)
        /*0020*/ 	.word	0x0000000a


	//----- nvinfo : EIATTR_FRAME_SIZE
	.align		4
.L_5:
        /*0024*/ 	.byte	0x04, 0x11
        /*0026*/ 	.short	(.L_7 - .L_6)
	.align		4
.L_6:
        /*0028*/ 	.word	index@(_Z7reduce2PlS_)
        /*002c*/ 	.word	0x00000000


	//----- nvinfo : EIATTR_REGCOUNT
	.align		4
.L_7:
        /*0030*/ 	.byte	0x04, 0x2f
        /*0032*/ 	.short	(.L_9 - .L_8)
	.align		4
.L_8:
        /*0034*/ 	.word	index@(_Z7reduce3PlS_)
        /*0038*/ 	.word	0x0000000b


	//----- nvinfo : EIATTR_FRAME_SIZE
	.align		4
.L_9:
        /*003c*/ 	.byte	0x04, 0x11
        /*003e*/ 	.short	(.L_11 - .L_10)
	.align		4
.L_10:
        /*0040*/ 	.word	index@(_Z7reduce3PlS_)
        /*0044*/ 	.word	0x00000000


	//----- nvinfo : EIATTR_REGCOUNT
	.align		4
.L_11:
        /*0048*/ 	.byte	0x04, 0x2f
        /*004a*/ 	.short	(.L_13 - .L_12)
	.align		4
.L_12:
        /*004c*/ 	.word	index@(_Z7reduce4PlS_)
        /*0050*/ 	.word	0x0000000e


	//----- nvinfo : EIATTR_FRAME_SIZE
	.align		4
.L_13:
        /*0054*/ 	.byte	0x04, 0x11
        /*0056*/ 	.short	(.L_15 - .L_14)
	.align		4
.L_14:
        /*0058*/ 	.word	index@(_Z7reduce4PlS_)
        /*005c*/ 	.word	0x00000000


	//----- nvinfo : EIATTR_REGCOUNT
	.align		4
.L_15:
        /*0060*/ 	.byte	0x04, 0x2f
        /*0062*/ 	.short	(.L_17 - .L_16)
	.align		4
.L_16:
        /*0064*/ 	.word	index@(_Z7reduce5PlS_)
        /*0068*/ 	.word	0x0000000d


	//----- nvinfo : EIATTR_FRAME_SIZE
	.align		4
.L_17:
        /*006c*/ 	.byte	0x04, 0x11
        /*006e*/ 	.short	(.L_19 - .L_18)
	.align		4
.L_18:
        /*0070*/ 	.word	index@(_Z7reduce5PlS_)
        /*0074*/ 	.word	0x00000000


	//----- nvinfo : EIATTR_REGCOUNT
	.align		4
.L_19:
        /*0078*/ 	.byte	0x04, 0x2f
        /*007a*/ 	.short	(.L_21 - .L_20)
	.align		4
.L_20:
        /*007c*/ 	.word	index@(_Z7reduce6ILj1024EEvPlS0_)
        /*0080*/ 	.word	0x0000000d


	//----- nvinfo : EIATTR_FRAME_SIZE
	.align		4
.L_21:
        /*0084*/ 	.byte	0x04, 0x11
        /*0086*/ 	.short	(.L_23 - .L_22)
	.align		4
.L_22:
        /*0088*/ 	.word	index@(_Z7reduce6ILj1024EEvPlS0_)
        /*008c*/ 	.word	0x00000000


	//----- nvinfo : EIATTR_REGCOUNT
	.align		4
.L_23:
        /*0090*/ 	.byte	0x04, 0x2f
        /*0092*/ 	.short	(.L_25 - .L_24)
	.align		4
.L_24:
        /*0094*/ 	.word	index@(_Z7reduce6ILj512EEvPlS0_)
        /*0098*/ 	.word	0x0000000d


	//----- nvinfo : EIATTR_FRAME_SIZE
	.align		4
.L_25:
        /*009c*/ 	.byte	0x04, 0x11
        /*009e*/ 	.short	(.L_27 - .L_26)
	.align		4
.L_26:
        /*00a0*/ 	.word	index@(_Z7reduce6ILj512EEvPlS0_)
        /*00a4*/ 	.word	0x00000000


	//----- nvinfo : EIATTR_REGCOUNT
	.align		4
.L_27:
        /*00a8*/ 	.byte	0x04, 0x2f
        /*00aa*/ 	.short	(.L_29 - .L_28)
	.align		4
.L_28:
        /*00ac*/ 	.word	index@(_Z7reduce6ILj256EEvPlS0_)
        /*00b0*/ 	.word	0x0000000d


	//----- nvinfo : EIATTR_FRAME_SIZE
	.align		4
.L_29:
        /*00b4*/ 	.byte	0x04, 0x11
        /*00b6*/ 	.short	(.L_31 - .L_30)
	.align		4
.L_30:
        /*00b8*/ 	.word	index@(_Z7reduce6ILj256EEvPlS0_)
        /*00bc*/ 	.word	0x00000000


	//----- nvinfo : EIATTR_REGCOUNT
	.align		4
.L_31:
        /*00c0*/ 	.byte	0x04, 0x2f
        /*00c2*/ 	.short	(.L_33 - .L_32)
	.align		4
.L_32:
        /*00c4*/ 	.word	index@(_Z7reduce6ILj128EEvPlS0_)
        /*00c8*/ 	.word	0x0000000d


	//----- nvinfo : EIATTR_FRAME_SIZE
	.align		4
.L_33:
        /*00cc*/ 	.byte	0x04, 0x11
        /*00ce*/ 	.short	(.L_35 - .L_34)
	.align		4
.L_34:
        /*00d0*/ 	.word	index@(_Z7reduce6ILj128EEvPlS0_)
        /*00d4*/ 	.word	0x00000000


	//----- nvinfo : EIATTR_REGCOUNT
	.align		4
.L_35:
        /*00d8*/ 	.byte	0x04, 0x2f
        /*00da*/ 	.short	(.L_37 - .L_36)
	.align		4
.L_36:
        /*00dc*/ 	.word	index@(_Z7reduce6ILj64EEvPlS0_)
        /*00e0*/ 	.word	0x0000000d


	//----- nvinfo : EIATTR_FRAME_SIZE
	.align		4
.L_37:
        /*00e4*/ 	.byte	0x04, 0x11
        /*00e6*/ 	.short	(.L_39 - .L_38)
	.align		4
.L_38:
        /*00e8*/ 	.word	index@(_Z7reduce6ILj64EEvPlS0_)
        /*00ec*/ 	.word	0x00000000


	//----- nvinfo : EIATTR_REGCOUNT
	.align		4
.L_39:
        /*00f0*/ 	.byte	0x04, 0x2f
        /*00f2*/ 	.short	(.L_41 - .L_40)
	.align		4
.L_40:
        /*00f4*/ 	.word	index@(_Z7reduce6ILj32EEvPlS0_)
        /*00f8*/ 	.word	0x0000000e


	//----- nvinfo : EIATTR_FRAME_SIZE
	.align		4
.L_41:
        /*00fc*/ 	.byte	0x04, 0x11
        /*00fe*/ 	.short	(.L_43 - .L_42)
	.align		4
.L_42:
        /*0100*/ 	.word	index@(_Z7reduce6ILj32EEvPlS0_)
        /*0104*/ 	.word	0x00000000


	//----- nvinfo : EIATTR_REGCOUNT
	.align		4
.L_43:
        /*0108*/ 	.byte	0x04, 0x2f
        /*010a*/ 	.short	(.L_45 - .L_44)
	.align		4
.L_44:
        /*010c*/ 	.word	index@(_Z7reduce6ILj16EEvPlS0_)
        /*0110*/ 	.word	0x0000000e


	//----- nvinfo : EIATTR_FRAME_SIZE
	.align		4
.L_45:
        /*0114*/ 	.byte	0x04, 0x11
        /*0116*/ 	.short	(.L_47 - .L_46)
	.align		4
.L_46:
        /*0118*/ 	.word	index@(_Z7reduce6ILj16EEvPlS0_)
        /*011c*/ 	.word	0x00000000


	//----- nvinfo : EIATTR_REGCOUNT
	.align		4
.L_47:
        /*0120*/ 	.byte	0x04, 0x2f
        /*0122*/ 	.short	(.L_49 - .L_48)
	.align		4
.L_48:
        /*0124*/ 	.word	index@(_Z7reduce6ILj8EEvPlS0_)
        /*0128*/ 	.word	0x0000000e


	//----- nvinfo : EIATTR_FRAME_SIZE
	.align		4
.L_49:
        /*012c*/ 	.byte	0x04, 0x11
        /*012e*/ 	.short	(.L_51 - .L_50)
	.align		4
.L_50:
        /*0130*/ 	.word	index@(_Z7reduce6ILj8EEvPlS0_)
        /*0134*/ 	.word	0x00000000


	//----- nvinfo : EIATTR_REGCOUNT
	.align		4
.L_51:
        /*0138*/ 	.byte	0x04, 0x2f
        /*013a*/ 	.short	(.L_53 - .L_52)
	.align		4
.L_52:
        /*013c*/ 	.word	index@(_Z7reduce6ILj4EEvPlS0_)
        /*0140*/ 	.word	0x0000000e


	//----- nvinfo : EIATTR_FRAME_SIZE
	.align		4
.L_53:
        /*0144*/ 	.byte	0x04, 0x11
        /*0146*/ 	.short	(.L_55 - .L_54)
	.align		4
.L_54:
        /*0148*/ 	.word	index@(_Z7reduce6ILj4EEvPlS0_)
        /*014c*/ 	.word	0x00000000


	//----- nvinfo : EIATTR_REGCOUNT
	.align		4
.L_55:
        /*0150*/ 	.byte	0x04, 0x2f
        /*0152*/ 	.short	(.L_57 - .L_56)
	.align		4
.L_56:
        /*0154*/ 	.word	index@(_Z7reduce6ILj2EEvPlS0_)
        /*0158*/ 	.word	0x0000000e


	//----- nvinfo : EIATTR_FRAME_SIZE
	.align		4
.L_57:
        /*015c*/ 	.byte	0x04, 0x11
        /*015e*/ 	.short	(.L_59 - .L_58)
	.align		4
.L_58:
        /*0160*/ 	.word	index@(_Z7reduce6ILj2EEvPlS0_)
        /*0164*/ 	.word	0x00000000


	//----- nvinfo : EIATTR_REGCOUNT
	.align		4
.L_59:
        /*0168*/ 	.byte	0x04, 0x2f
        /*016a*/ 	.short	(.L_61 - .L_60)
	.align		4
.L_60:
        /*016c*/ 	.word	index@(_Z7reduce6ILj1EEvPlS0_)
        /*0170*/ 	.word	0x0000000e


	//----- nvinfo : EIATTR_FRAME_SIZE
	.align		4
.L_61:
        /*0174*/ 	.byte	0x04, 0x11
        /*0176*/ 	.short	(.L_63 - .L_62)
	.align		4
.L_62:
        /*0178*/ 	.word	index@(_Z7reduce6ILj1EEvPlS0_)
        /*017c*/ 	.word	0x00000000


	//----- nvinfo : EIATTR_REGCOUNT
	.align		4
.L_63:
        /*0180*/ 	.byte	0x04, 0x2f
        /*0182*/ 	.short	(.L_65 - .L_64)
	.align		4
.L_64:
        /*0184*/ 	.word	index@(_Z7reduce7PlS_i)
        /*0188*/ 	.word	0x00000010


	//----- nvinfo : EIATTR_FRAME_SIZE
	.align		4
.L_65:
        /*018c*/ 	.byte	0x04, 0x11
        /*018e*/ 	.short	(.L_67 - .L_66)
	.align		4
.L_66:
        /*0190*/ 	.word	index@(_Z7reduce7PlS_i)
        /*0194*/ 	.word	0x00000000


	//----- nvinfo : EIATTR_MIN_STACK_SIZE
	.align		4
.L_67:
        /*0198*/ 	.byte	0x04, 0x12
        /*019a*/ 	.short	(.L_69 - .L_68)
	.align		4
.L_68:
        /*019c*/ 	.word	index@(_Z7reduce7PlS_i)
        /*01a0*/ 	.word	0x00000000


	//----- nvinfo : EIATTR_MIN_STACK_SIZE
	.align		4
.L_69:
        /*01a4*/ 	.byte	0x04, 0x12
        /*01a6*/ 	.short	(.L_71 - .L_70)
	.align		4
.L_70:
        /*01a8*/ 	.word	index@(_Z7reduce6ILj1EEvPlS0_)
        /*01ac*/ 	.word	0x00000000


	//----- nvinfo : EIATTR_MIN_STACK_SIZE
	.align		4
.L_71:
        /*01b0*/ 	.byte	0x04, 0x12
        /*01b2*/ 	.short	(.L_73 - .L_72)
	.align		4
.L_72:
        /*01b4*/ 	.word	index@(_Z7reduce6ILj2EEvPlS0_)
        /*01b8*/ 	.word	0x00000000


	//----- nvinfo : EIATTR_MIN_STACK_SIZE
	.align		4
.L_73:
        /*01bc*/ 	.byte	0x04, 0x12
        /*01be*/ 	.short	(.L_75 - .L_74)
	.align		4
.L_74:
        /*01c0*/ 	.word	index@(_Z7reduce6ILj4EEvPlS0_)
        /*01c4*/ 	.word	0x00000000


	//----- nvinfo : EIATTR_MIN_STACK_SIZE
	.align		4
.L_75:
        /*01c8*/ 	.byte	0x04, 0x12
        /*01ca*/ 	.short	(.L_77 - .L_76)
	.align		4
.L_76:
        /*01cc*/ 	.word	index@(_Z7reduce6ILj8EEvPlS0_)
        /*01d0*/ 	.word	0x00000000


	//----- nvinfo : EIATTR_MIN_STACK_SIZE
	.align		4
.L_77:
        /*01d4*/ 	.byte	0x04, 0x12
        /*01d6*/ 	.short	(.L_79 - .L_78)
	.align		4
.L_78:
        /*01d8*/ 	.word	index@(_Z7reduce6ILj16EEvPlS0_)
        /*01dc*/ 	.word	0x00000000


	//----- nvinfo : EIATTR_MIN_STACK_SIZE
	.align		4
.L_79:
        /*01e0*/ 	.byte	0x04, 0x12
        /*01e2*/ 	.short	(.L_81 - .L_80)
	.align		4
.L_80:
        /*01e4*/ 	.word	index@(_Z7reduce6ILj32EEvPlS0_)
        /*01e8*/ 	.word	0x00000000


	//----- nvinfo : EIATTR_MIN_STACK_SIZE
	.align		4
.L_81:
        /*01ec*/ 	.byte	0x04, 0x12
        /*01ee*/ 	.short	(.L_83 - .L_82)
	.align		4
.L_82:
        /*01f0*/ 	.word	index@(_Z7reduce6ILj64EEvPlS0_)
        /*01f4*/ 	.word	0x00000000


	//----- nvinfo : EIATTR_MIN_STACK_SIZE
	.align		4
.L_83:
        /*01f8*/ 	.byte	0x04, 0x12
        /*01fa*/ 	.short	(.L_85 - .L_84)
	.align		4
.L_84:
        /*01fc*/ 	.word	index@(_Z7reduce6ILj128EEvPlS0_)
        /*0200*/ 	.word	0x00000000


	//----- nvinfo : EIATTR_MIN_STACK_SIZE
	.align		4
.L_85:
        /*0204*/ 	.byte	0x04, 0x12
        /*0206*/ 	.short	(.L_87 - .L_86)
	.align		4
.L_86:
        /*0208*/ 	.word	index@(_Z7reduce6ILj256EEvPlS0_)
        /*020c*/ 	.word	0x00000000


	//----- nvinfo : EIATTR_MIN_STACK_SIZE
	.align		4
.L_87:
        /*0210*/ 	.byte	0x04, 0x12
        /*0212*/ 	.short	(.L_89 - .L_88)
	.align		4
.L_88:
        /*0214*/ 	.word	index@(_Z7reduce6ILj512EEvPlS0_)
        /*0218*/ 	.word	0x00000000


	//----- nvinfo : EIATTR_MIN_STACK_SIZE
	.align		4
.L_89:
        /*021c*/ 	.byte	0x04, 0x12
        /*021e*/ 	.short	(.L_91 - .L_90)
	.align		4
.L_90:
        /*0220*/ 	.word	index@(_Z7reduce6ILj1024EEvPlS0_)
        /*0224*/ 	.word	0x00000000


	//----- nvinfo : EIATTR_MIN_STACK_SIZE
	.align		4
.L_91:
        /*0228*/ 	.byte	0x04, 0x12
        /*022a*/ 	.short	(.L_93 - .L_92)
	.align		4
.L_92:
        /*022c*/ 	.word	index@(_Z7reduce5PlS_)
        /*0230*/ 	.word	0x00000000


	//----- nvinfo : EIATTR_MIN_STACK_SIZE
	.align		4
.L_93:
        /*0234*/ 	.byte	0x04, 0x12
        /*0236*/ 	.short	(.L_95 - .L_94)
	.align		4
.L_94:
        /*0238*/ 	.word	index@(_Z7reduce4PlS_)
        /*023c*/ 	.word	0x00000000


	//----- nvinfo : EIATTR_MIN_STACK_SIZE
	.align		4
.L_95:
        /*0240*/ 	.byte	0x04, 0x12
        /*0242*/ 	.short	(.L_97 - .L_96)
	.align		4
.L_96:
        /*0244*/ 	.word	index@(_Z7reduce3PlS_)
        /*0248*/ 	.word	0x00000000


	//----- nvinfo : EIATTR_MIN_STACK_SIZE
	.align		4
.L_97:
        /*024c*/ 	.byte	0x04, 0x12
        /*024e*/ 	.short	(.L_99 - .L_98)
	.align		4
.L_98:
        /*0250*/ 	.word	index@(_Z7reduce2PlS_)
        /*0254*/ 	.word	0x00000000


	//----- nvinfo : EIATTR_MIN_STACK_SIZE
	.align		4
.L_99:
        /*0258*/ 	.byte	0x04, 0x12
        /*025a*/ 	.short	(.L_101 - .L_100)
	.align		4
.L_100:
        /*025c*/ 	.word	index@(_Z7reduce1PlS_)
        /*0260*/ 	.word	0x00000000
.L_101:


//--------------------- .nv.compat                --------------------------
	.section	.nv.compat,"",@"SHT_CUDA_COMPAT_INFO"
	.align	4
        /*0000*/ 	.byte	0x02, 0x09, 0x00, 0x00, 0x02, 0x02, 0x01, 0x00, 0x02, 0x05, 0x05, 0x00, 0x03, 0x07, 0x01, 0x01
        /*0010*/ 	.byte	0x02, 0x03, 0x00, 0x00, 0x02, 0x06, 0x01, 0x00, 0x04, 0x0b, 0x08, 0x00, 0x09, 0x00, 0x00, 0x00
        /*0020*/ 	.byte	0x00, 0x00, 0x00, 0x00


//--------------------- .nv.info._Z7reduce7PlS_i  --------------------------
	.section	.nv.info._Z7reduce7PlS_i,"",@"SHT_CUDA_INFO"
	.sectionflags	@""
	.align	4


	//----- nvinfo : EIATTR_CUDA_API_VERSION
	.align		4
        /*0000*/ 	.byte	0x04, 0x37
        /*0002*/ 	.short	(.L_103 - .L_102)
.L_102:
        /*0004*/ 	.word	0x00000082


	//----- nvinfo : EIATTR_KPARAM_INFO
	.align		4
.L_103:
        /*0008*/ 	.byte	0x04, 0x17
        /*000a*/ 	.short	(.L_105 - .L_104)
.L_104:
        /*000c*/ 	.word	0x00000000
        /*0010*/ 	.short	0x0002
        /*0012*/ 	.short	0x0010
        /*0014*/ 	.byte	0x00, 0xf0, 0x11, 0x00


	//----- nvinfo : EIATTR_KPARAM_INFO
	.align		4
.L_105:
        /*0018*/ 	.byte	0x04, 0x17
        /*001a*/ 	.short	(.L_107 - .L_106)
.L_106:
        /*001c*/ 	.word	0x00000000
        /*0020*/ 	.short	0x0001
        /*0022*/ 	.short	0x0008
        /*0024*/ 	.byte	0x00, 0xf5, 0x21, 0x00


	//----- nvinfo : EIATTR_KPARAM_INFO
	.align		4
.L_107:
        /*0028*/ 	.byte	0x04, 0x17
        /*002a*/ 	.short	(.L_109 - .L_108)
.L_108:
        /*002c*/ 	.word	0x00000000
        /*0030*/ 	.short	0x0000
        /*0032*/ 	.short	0x0000
        /*0034*/ 	.byte	0x00, 0xf5, 0x21, 0x00


	//----- nvinfo : EIATTR_SPARSE_MMA_MASK
	.align		4
.L_109:
        /*0038*/ 	.byte	0x03, 0x50
        /*003a*/ 	.short	0x0000


	//----- nvinfo : EIATTR_MAXREG_COUNT
	.align		4
        /*003c*/ 	.byte	0x03, 0x1b
        /*003e*/ 	.short	0x00ff


	//----- nvinfo : EIATTR_NUM_BARRIERS
	.align		4
        /*0040*/ 	.byte	0x02, 0x4c
        /*0042*/ 	.byte	0x01
	.zero		1


	//----- nvinfo : EIATTR_MERCURY_ISA_VERSION
	.align		4
        /*0044*/ 	.byte	0x03, 0x5f
        /*0046*/ 	.short	0x0101


	//----- nvinfo : EIATTR_VRC_CTA_INIT_COUNT
	.align		4
        /*0048*/ 	.byte	0x02, 0x4a
	.zero		1
	.zero		1


	//----- nvinfo : EIATTR_EXIT_INSTR_OFFSETS
	.align		4
        /*004c*/ 	.byte	0x04, 0x1c
        /*004e*/ 	.short	(.L_111 - .L_110)


	//   ....[0]....
.L_110:
        /*0050*/ 	.word	0x00000320


	//   ....[1]....
        /*0054*/ 	.word	0x000004c0


	//   ....[2]....
        /*0058*/ 	.word	0x00000550


	//----- nvinfo : EIATTR_CRS_STACK_SIZE
	.align		4
.L_111:
        /*005c*/ 	.byte	0x04, 0x1e
        /*005e*/ 	.short	(.L_113 - .L_112)
.L_112:
        /*0060*/ 	.word	0x00000000


	//----- nvinfo : EIATTR_CBANK_PARAM_SIZE
	.align		4
.L_113:
        /*0064*/ 	.byte	0x03, 0x19
        /*0066*/ 	.short	0x0014


	//----- nvinfo : EIATTR_PARAM_CBANK
	.align		4
        /*0068*/ 	.byte	0x04, 0x0a
        /*006a*/ 	.short	(.L_115 - .L_114)
	.align		4
.L_114:
        /*006c*/ 	.word	index@(.nv.constant0._Z7reduce7PlS_i)
        /*0070*/ 	.short	0x0380
        /*0072*/ 	.short	0x0014


	//----- nvinfo : EIATTR_SW_WAR
	.align		4
.L_115:
        /*0074*/ 	.byte	0x04, 0x36
        /*0076*/ 	.short	(.L_117 - .L_116)
.L_116:
        /*0078*/ 	.word	0x00000008
.L_117:


//--------------------- .nv.info._Z7reduce6ILj1EEvPlS0_ --------------------------
	.section	.nv.info._Z7reduce6ILj1EEvPlS0_,"",@"SHT_CUDA_INFO"
	.sectionflags	@""
	.align	4


	//----- nvinfo : EIATTR_CUDA_API_VERSION
	.align		4
        /*0000*/ 	.byte	0x04, 0x37
        /*0002*/ 	.short	(.L_119 - .L_118)
.L_118:
        /*0004*/ 	.word	0x00000082


	//----- nvinfo : EIATTR_KPARAM_INFO
	.align		4
.L_119:
        /*0008*/ 	.byte	0x04, 0x17
        /*000a*/ 	.short	(.L_121 - .L_120)
.L_120:
        /*000c*/ 	.word	0x00000000
        /*0010*/ 	.short	0x0001
        /*0012*/ 	.short	0x0008
        /*0014*/ 	.byte	0x00, 0xf5, 0x21, 0x00


	//----- nvinfo : EIATTR_KPARAM_INFO
	.align		4
.L_121:
        /*0018*/ 	.byte	0x04, 0x17
        /*001a*/ 	.short	(.L_123 - .L_122)
.L_122:
        /*001c*/ 	.word	0x00000000
        /*0020*/ 	.short	0x0000
        /*0022*/ 	.short	0x0000
        /*0024*/ 	.byte	0x00, 0xf5, 0x21, 0x00


	//----- nvinfo : EIATTR_SPARSE_MMA_MASK
	.align		4
.L_123:
        /*0028*/ 	.byte	0x03, 0x50
        /*002a*/ 	.short	0x0000


	//----- nvinfo : EIATTR_MAXREG_COUNT
	.align		4
        /*002c*/ 	.byte	0x03, 0x1b
        /*002e*/ 	.short	0x00ff


	//----- nvinfo : EIATTR_NUM_BARRIERS
	.align		4
        /*0030*/ 	.byte	0x02, 0x4c
        /*0032*/ 	.byte	0x01
	.zero		1


	//----- nvinfo : EIATTR_MERCURY_ISA_VERSION
	.align		4
        /*0034*/ 	.byte	0x03, 0x5f
        /*0036*/ 	.short	0x0101


	//----- nvinfo : EIATTR_VRC_CTA_INIT_COUNT
	.align		4
        /*0038*/ 	.byte	0x02, 0x4a
	.zero		1
	.zero		1


	//----- nvinfo : EIATTR_EXIT_INSTR_OFFSETS
	.align		4
        /*003c*/ 	.byte	0x04, 0x1c
        /*003e*/ 	.short	(.L_125 - .L_124)


	//   ....[0]....
.L_124:
        /*0040*/ 	.word	0x00000150


	//   ....[1]....
        /*0044*/ 	.word	0x000001b0


	//----- nvinfo : EIATTR_CBANK_PARAM_SIZE
	.align		4
.L_125:
        /*0048*/ 	.byte	0x03, 0x19
        /*004a*/ 	.short	0x0010


	//----- nvinfo : EIATTR_PARAM_CBANK
	.align		4
        /*004c*/ 	.byte	0x04, 0x0a
        /*004e*/ 	.short	(.L_127 - .L_126)
	.align		4
.L_126:
        /*0050*/ 	.word	index@(.nv.constant0._Z7reduce6ILj1EEvPlS0_)
        /*0054*/ 	.short	0x0380
        /*0056*/ 	.short	0x0010


	//----- nvinfo : EIATTR_SW_WAR
	.align		4
.L_127:
        /*0058*/ 	.byte	0x04, 0x36
        /*005a*/ 	.short	(.L_129 - .L_128)
.L_128:
        /*005c*/ 	.word	0x00000008
.L_129:


//--------------------- .nv.info._Z7reduce6ILj2EEvPlS0_ --------------------------
	.section	.nv.info._Z7reduce6ILj2EEvPlS0_,"",@"SHT_CUDA_INFO"
	.sectionflags	@""
	.align	4


	//----- nvinfo : EIATTR_CUDA_API_VERSION
	.align		4
        /*0000*/ 	.byte	0x04, 0x37
        /*0002*/ 	.short	(.L_131 - .L_130)
.L_130:
        /*0004*/ 	.word	0x00000082


	//----- nvinfo : EIATTR_KPARAM_INFO
	.align		4
.L_131:
        /*0008*/ 	.byte	0x04, 0x17
        /*000a*/ 	.short	(.L_133 - .L_132)
.L_132:
        /*000c*/ 	.word	0x00000000
        /*0010*/ 	.short	0x0001
        /*0012*/ 	.short	0x0008
        /*0014*/ 	.byte	0x00, 0xf5, 0x21, 0x00


	//----- nvinfo : EIATTR_KPARAM_INFO
	.align		4
.L_133:
        /*0018*/ 	.byte	0x04, 0x17
        /*001a*/ 	.short	(.L_135 - .L_134)
.L_134:
        /*001c*/ 	.word	0x00000000
        /*0020*/ 	.short	0x0000
        /*0022*/ 	.short	0x0000
        /*0024*/ 	.byte	0x00, 0xf5, 0x21, 0x00


	//----- nvinfo : EIATTR_SPARSE_MMA_MASK
	.align		4
.L_135:
        /*0028*/ 	.byte	0x03, 0x50
        /*002a*/ 	.short	0x0000


	//----- nvinfo : EIATTR_MAXREG_COUNT
	.align		4
        /*002c*/ 	.byte	0x03, 0x1b
        /*002e*/ 	.short	0x00ff


	//----- nvinfo : EIATTR_NUM_BARRIERS
	.align		4
        /*0030*/ 	.byte	0x02, 0x4c
        /*0032*/ 	.byte	0x01
	.zero		1


	//----- nvinfo : EIATTR_MERCURY_ISA_VERSION
	.align		4
        /*0034*/ 	.byte	0x03, 0x5f
        /*0036*/ 	.short	0x0101


	//----- nvinfo : EIATTR_VRC_CTA_INIT_COUNT
	.align		4
        /*0038*/ 	.byte	0x02, 0x4a
	.zero		1
	.zero		1


	//----- nvinfo : EIATTR_EXIT_INSTR_OFFSETS
	.align		4
        /*003c*/ 	.byte	0x04, 0x1c
        /*003e*/ 	.short	(.L_137 - .L_136)


	//   ....[0]....
.L_136:
        /*0040*/ 	.word	0x00000150


	//   ....[1]....
        /*0044*/ 	.word	0x000001b0


	//   ....[2]....
        /*0048*/ 	.word	0x00000210


	//----- nvinfo : EIATTR_CBANK_PARAM_SIZE
	.align		4
.L_137:
        /*004c*/ 	.byte	0x03, 0x19
        /*004e*/ 	.short	0x0010


	//----- nvinfo : EIATTR_PARAM_CBANK
	.align		4
        /*0050*/ 	.byte	0x04, 0x0a
        /*0052*/ 	.short	(.L_139 - .L_138)
	.align		4
.L_138:
        /*0054*/ 	.word	index@(.nv.constant0._Z7reduce6ILj2EEvPlS0_)
        /*0058*/ 	.short	0x0380
        /*005a*/ 	.short	0x0010


	//----- nvinfo : EIATTR_SW_WAR
	.align		4
.L_139:
        /*005c*/ 	.byte	0x04, 0x36
        /*005e*/ 	.short	(.L_141 - .L_140)
.L_140:
        /*0060*/ 	.word	0x00000008
.L_141:


//--------------------- .nv.info._Z7reduce6ILj4EEvPlS0_ --------------------------
	.section	.nv.info._Z7reduce6ILj4EEvPlS0_,"",@"SHT_CUDA_INFO"
	.sectionflags	@""
	.align	4


	//----- nvinfo : EIATTR_CUDA_API_VERSION
	.align		4
        /*0000*/ 	.byte	0x04, 0x37
        /*0002*/ 	.short	(.L_143 - .L_142)
.L_142:
        /*0004*/ 	.word	0x00000082


	//----- nvinfo : EIATTR_KPARAM_INFO
	.align		4
.L_143:
        /*0008*/ 	.byte	0x04, 0x17
        /*000a*/ 	.short	(.L_145 - .L_144)
.L_144:
        /*000c*/ 	.word	0x00000000
        /*0010*/ 	.short	0x0001
        /*0012*/ 	.short	0x0008
        /*0014*/ 	.byte	0x00, 0xf5, 0x21, 0x00


	//----- nvinfo : EIATTR_KPARAM_INFO
	.align		4
.L_145:
        /*0018*/ 	.byte	0x04, 0x17
        /*001a*/ 	.short	(.L_147 - .L_146)
.L_146:
        /*001c*/ 	.word	0x00000000
        /*0020*/ 	.short	0x0000
        /*0022*/ 	.short	0x0000
        /*0024*/ 	.byte	0x00, 0xf5, 0x21, 0x00


	//----- nvinfo : EIATTR_SPARSE_MMA_MASK
	.align		4
.L_147:
        /*0028*/ 	.byte	0x03, 0x50
        /*002a*/ 	.short	0x0000


	//----- nvinfo : EIATTR_MAXREG_COUNT
	.align		4
        /*002c*/ 	.byte	0x03, 0x1b
        /*002e*/ 	.short	0x00ff


	//----- nvinfo : EIATTR_NUM_BARRIERS
	.align		4
        /*0030*/ 	.byte	0x02, 0x4c
        /*0032*/ 	.byte	0x01
	.zero		1


	//----- nvinfo : EIATTR_MERCURY_ISA_VERSION
	.align		4
        /*0034*/ 	.byte	0x03, 0x5f
        /*0036*/ 	.short	0x0101


	//----- nvinfo : EIATTR_VRC_CTA_INIT_COUNT
	.align		4
        /*0038*/ 	.byte	0x02, 0x4a
	.zero		1
	.zero		1


	//----- nvinfo : EIATTR_EXIT_INSTR_OFFSETS
	.align		4
        /*003c*/ 	.byte	0x04, 0x1c
        /*003e*/ 	.short	(.L_149 - .L_148)


	//   ....[0]....
.L_148:
        /*0040*/ 	.word	0x00000150


	//   ....[1]....
        /*0044*/ 	.word	0x000001f0


	//   ....[2]....
        /*0048*/ 	.word	0x00000250


	//----- nvinfo : EIATTR_CBANK_PARAM_SIZE
	.align		4
.L_149:
        /*004c*/ 	.byte	0x03, 0x19
        /*004e*/ 	.short	0x0010


	//----- nvinfo : EIATTR_PARAM_CBANK
	.align		4
        /*0050*/ 	.byte	0x04, 0x0a
        /*0052*/ 	.short	(.L_151 - .L_150)
	.align		4
.L_150:
        /*0054*/ 	.word	index@(.nv.constant0._Z7reduce6ILj4EEvPlS0_)
        /*0058*/ 	.short	0x0380
        /*005a*/ 	.short	0x0010


	//----- nvinfo : EIATTR_SW_WAR
	.align		4
.L_151:
        /*005c*/ 	.byte	0x04, 0x36
        /*005e*/ 	.short	(.L_153 - .L_152)
.L_152:
        /*0060*/ 	.word	0x00000008
.L_153:


//--------------------- .nv.info._Z7reduce6ILj8EEvPlS0_ --------------------------
	.section	.nv.info._Z7reduce6ILj8EEvPlS0_,"",@"SHT_CUDA_INFO"
	.sectionflags	@""
	.align	4


	//----- nvinfo : EIATTR_CUDA_API_VERSION
	.align		4
        /*0000*/ 	.byte	0x04, 0x37
        /*0002*/ 	.short	(.L_155 - .L_154)
.L_154:
        /*0004*/ 	.word	0x00000082


	//----- nvinfo : EIATTR_KPARAM_INFO
	.align		4
.L_155:
        /*0008*/ 	.byte	0x04, 0x17
        /*000a*/ 	.short	(.L_157 - .L_156)
.L_156:
        /*000c*/ 	.word	0x00000000
        /*0010*/ 	.short	0x0001
        /*0012*/ 	.short	0x0008
        /*0014*/ 	.byte	0x00, 0xf5, 0x21, 0x00


	//----- nvinfo : EIATTR_KPARAM_INFO
	.align		4
.L_157:
        /*0018*/ 	.byte	0x04, 0x17
        /*001a*/ 	.short	(.L_159 - .L_158)
.L_158:
        /*001c*/ 	.word	0x00000000
        /*0020*/ 	.short	0x0000
        /*0022*/ 	.short	0x0000
        /*0024*/ 	.byte	0x00, 0xf5, 0x21, 0x00


	//----- nvinfo : EIATTR_SPARSE_MMA_MASK
	.align		4
.L_159:
        /*0028*/ 	.byte	0x03, 0x50
        /*002a*/ 	.short	0x0000


	//----- nvinfo : EIATTR_MAXREG_COUNT
	.align		4
        /*002c*/ 	.byte	0x03, 0x1b
        /*002e*/ 	.short	0x00ff


	//----- nvinfo : EIATTR_NUM_BARRIERS
	.align		4
        /*0030*/ 	.byte	0x02, 0x4c
        /*0032*/ 	.byte	0x01
	.zero		1


	//----- nvinfo : EIATTR_MERCURY_ISA_VERSION
	.align		4
        /*0034*/ 	.byte	0x03, 0x5f
        /*0036*/ 	.short	0x0101


	//----- nvinfo : EIATTR_VRC_CTA_INIT_COUNT
	.align		4
        /*0038*/ 	.byte	0x02, 0x4a
	.zero		1
	.zero		1


	//----- nvinfo : EIATTR_EXIT_INSTR_OFFSETS
	.align		4
        /*003c*/ 	.byte	0x04, 0x1c
        /*003e*/ 	.short	(.L_161 - .L_160)


	//   ....[0]....
.L_160:
        /*0040*/ 	.word	0x00000150


	//   ....[1]....
        /*0044*/ 	.word	0x00000230


	//   ....[2]....
        /*0048*/ 	.word	0x00000290


	//----- nvinfo : EIATTR_CBANK_PARAM_SIZE
	.align		4
.L_161:
        /*004c*/ 	.byte	0x03, 0x19
        /*004e*/ 	.short	0x0010


	//----- nvinfo : EIATTR_PARAM_CBANK
	.align		4
        /*0050*/ 	.byte	0x04, 0x0a
        /*0052*/ 	.short	(.L_163 - .L_162)
	.align		4
.L_162:
        /*0054*/ 	.word	index@(.nv.constant0._Z7reduce6ILj8EEvPlS0_)
        /*0058*/ 	.short	0x0380
        /*005a*/ 	.short	0x0010


	//----- nvinfo : EIATTR_SW_WAR
	.align		4
.L_163:
        /*005c*/ 	.byte	0x04, 0x36
        /*005e*/ 	.short	(.L_165 - .L_164)
.L_164:
        /*0060*/ 	.word	0x00000008
.L_165:


//--------------------- .nv.info._Z7reduce6ILj16EEvPlS0_ --------------------------
	.section	.nv.info._Z7reduce6ILj16EEvPlS0_,"",@"SHT_CUDA_INFO"
	.sectionflags	@""
	.align	4


	//----- nvinfo : EIATTR_CUDA_API_VERSION
	.align		4
        /*0000*/ 	.byte	0x04, 0x37
        /*0002*/ 	.short	(.L_167 - .L_166)
.L_166:
        /*0004*/ 	.word	0x00000082


	//----- nvinfo : EIATTR_KPARAM_INFO
	.align		4
.L_167:
        /*0008*/ 	.byte	0x04, 0x17
        /*000a*/ 	.short	(.L_169 - .L_168)
.L_168:
        /*000c*/ 	.word	0x00000000
        /*0010*/ 	.short	0x0001
        /*0012*/ 	.short	0x0008
        /*0014*/ 	.byte	0x00, 0xf5, 0x21, 0x00


	//----- nvinfo : EIATTR_KPARAM_INFO
	.align		4
.L_169:
        /*0018*/ 	.byte	0x04, 0x17
        /*001a*/ 	.short	(.L_171 - .L_170)
.L_170:
        /*001c*/ 	.word	0x00000000
        /*0020*/ 	.short	0x0000
        /*0022*/ 	.short	0x0000
        /*0024*/ 	.byte	0x00, 0xf5, 0x21, 0x00


	//----- nvinfo : EIATTR_SPARSE_MMA_MASK
	.align		4
.L_171:
        /*0028*/ 	.byte	0x03, 0x50
        /*002a*/ 	.short	0x0000


	//----- nvinfo : EIATTR_MAXREG_COUNT
	.align		4
        /*002c*/ 	.byte	0x03, 0x1b
        /*002e*/ 	.short	0x00ff


	//----- nvinfo : EIATTR_NUM_BARRIERS
	.align		4
        /*0030*/ 	.byte	0x02, 0x4c
        /*0032*/ 	.byte	0x01
	.zero		1


	//----- nvinfo : EIATTR_MERCURY_ISA_VERSION
	.align		4
        /*0034*/ 	.byte	0x03, 0x5f
        /*0036*/ 	.short	0x0101


	//----- nvinfo : EIATTR_VRC_CTA_INIT_COUNT
	.align		4
        /*0038*/ 	.byte	0x02, 0x4a
	.zero		1
	.zero		1


	//----- nvinfo : EIATTR_EXIT_INSTR_OFFSETS
	.align		4
        /*003c*/ 	.byte	0x04, 0x1c
        /*003e*/ 	.short	(.L_173 - .L_172)


	//   ....[0]....
.L_172:
        /*0040*/ 	.word	0x00000150


	//   ....[1]....
        /*0044*/ 	.word	0x00000270


	//   ....[2]....
        /*0048*/ 	.word	0x000002d0


	//----- nvinfo : EIATTR_CBANK_PARAM_SIZE
	.align		4
.L_173:
        /*004c*/ 	.byte	0x03, 0x19
        /*004e*/ 	.short	0x0010


	//----- nvinfo : EIATTR_PARAM_CBANK
	.align		4
        /*0050*/ 	.byte	0x04, 0x0a
        /*0052*/ 	.short	(.L_175 - .L_174)
	.align		4
.L_174:
        /*0054*/ 	.word	index@(.nv.constant0._Z7reduce6ILj16EEvPlS0_)
        /*0058*/ 	.short	0x0380
        /*005a*/ 	.short	0x0010


	//----- nvinfo : EIATTR_SW_WAR
	.align		4
.L_175:
        /*005c*/ 	.byte	0x04, 0x36
        /*005e*/ 	.short	(.L_177 - .L_176)
.L_176:
        /*0060*/ 	.word	0x00000008
.L_177:


//--------------------- .nv.info._Z7reduce6ILj32EEvPlS0_ --------------------------
	.section	.nv.info._Z7reduce6ILj32EEvPlS0_,"",@"SHT_CUDA_INFO"
	.sectionflags	@""
	.align	4


	//----- nvinfo : EIATTR_CUDA_API_VERSION
	.align		4
        /*0000*/ 	.byte	0x04, 0x37
        /*0002*/ 	.short	(.L_179 - .L_178)
.L_178:
        /*0004*/ 	.word	0x00000082


	//----- nvinfo : EIATTR_KPARAM_INFO
	.align		4
.L_179:
        /*0008*/ 	.byte	0x04, 0x17
        /*000a*/ 	.short	(.L_181 - .L_180)
.L_180:
        /*000c*/ 	.word	0x00000000
        /*0010*/ 	.short	0x0001
        /*0012*/ 	.short	0x0008
        /*0014*/ 	.byte	0x00, 0xf5, 0x21, 0x00


	//----- nvinfo : EIATTR_KPARAM_INFO
	.align		4
.L_181:
        /*0018*/ 	.byte	0x04, 0x17
        /*001a*/ 	.short	(.L_183 - .L_182)
.L_182:
        /*001c*/ 	.word	0x00000000
        /*0020*/ 	.short	0x0000
        /*0022*/ 	.short	0x0000
        /*0024*/ 	.byte	0x00, 0xf5, 0x21, 0x00


	//----- nvinfo : EIATTR_SPARSE_MMA_MASK
	.align		4
.L_183:
        /*0028*/ 	.byte	0x03, 0x50
        /*002a*/ 	.short	0x0000


	//----- nvinfo : EIATTR_MAXREG_COUNT
	.align		4
        /*002c*/ 	.byte	0x03, 0x1b
        /*002e*/ 	.short	0x00ff


	//----- nvinfo : EIATTR_NUM_BARRIERS
	.align		4
        /*0030*/ 	.byte	0x02, 0x4c
        /*0032*/ 	.byte	0x01
	.zero		1


	//----- nvinfo : EIATTR_MERCURY_ISA_VERSION
	.align		4
        /*0034*/ 	.byte	0x03, 0x5f
        /*0036*/ 	.short	0x0101


	//----- nvinfo : EIATTR_VRC_CTA_INIT_COUNT
	.align		4
        /*0038*/ 	.byte	0x02, 0x4a
	.zero		1
	.zero		1


	//----- nvinfo : EIATTR_EXIT_INSTR_OFFSETS
	.align		4
        /*003c*/ 	.byte	0x04, 0x1c
        /*003e*/ 	.short	(.L_185 - .L_184)


	//   ....[0]....
.L_184:
        /*0040*/ 	.word	0x00000150


	//   ....[1]....
        /*0044*/ 	.word	0x000002b0


	//   ....[2]....
        /*0048*/ 	.word	0x00000310


	//----- nvinfo : EIATTR_CBANK_PARAM_SIZE
	.align		4
.L_185:
        /*004c*/ 	.byte	0x03, 0x19
        /*004e*/ 	.short	0x0010


	//----- nvinfo : EIATTR_PARAM_CBANK
	.align		4
        /*0050*/ 	.byte	0x04, 0x0a
        /*0052*/ 	.short	(.L_187 - .L_186)
	.align		4
.L_186:
        /*0054*/ 	.word	index@(.nv.constant0._Z7reduce6ILj32EEvPlS0_)
        /*0058*/ 	.short	0x0380
        /*005a*/ 	.short	0x0010


	//----- nvinfo : EIATTR_SW_WAR
	.align		4
.L_187:
        /*005c*/ 	.byte	0x04, 0x36
        /*005e*/ 	.short	(.L_189 - .L_188)
.L_188:
        /*0060*/ 	.word	0x00000008
.L_189:


//--------------------- .nv.info._Z7reduce6ILj64EEvPlS0_ --------------------------
	.section	.nv.info._Z7reduce6ILj64EEvPlS0_,"",@"SHT_CUDA_INFO"
	.sectionflags	@""
	.align	4


	//----- nvinfo : EIATTR_CUDA_API_VERSION
	.align		4
        /*0000*/ 	.byte	0x04, 0x37
        /*0002*/ 	.short	(.L_191 - .L_190)
.L_190:
        /*0004*/ 	.word	0x00000082


	//----- nvinfo : EIATTR_KPARAM_INFO
	.align		4
.L_191:
        /*0008*/ 	.byte	0x04, 0x17
        /*000a*/ 	.short	(.L_193 - .L_192)
.L_192:
        /*000c*/ 	.word	0x00000000
        /*0010*/ 	.short	0x0001
        /*0012*/ 	.short	0x0008
        /*0014*/ 	.byte	0x00, 0xf5, 0x21, 0x00


	//----- nvinfo : EIATTR_KPARAM_INFO
	.align		4
.L_193:
        /*0018*/ 	.byte	0x04, 0x17
        /*001a*/ 	.short	(.L_195 - .L_194)
.L_194:
        /*001c*/ 	.word	0x00000000
        /*0020*/ 	.short	0x0000
        /*0022*/ 	.short	0x0000
        /*0024*/ 	.byte	0x00, 0xf5, 0x21, 0x00


	//----- nvinfo : EIATTR_SPARSE_MMA_MASK
	.align		4
.L_195:
        /*0028*/ 	.byte	0x03, 0x50
        /*002a*/ 	.short	0x0000


	//----- nvinfo : EIATTR_MAXREG_COUNT
	.align		4
        /*002c*/ 	.byte	0x03, 0x1b
        /*002e*/ 	.short	0x00ff


	//----- nvinfo : EIATTR_NUM_BARRIERS
	.align		4
        /*0030*/ 	.byte	0x02, 0x4c
        /*0032*/ 	.byte	0x01
	.zero		1


	//----- nvinfo : EIATTR_MERCURY_ISA_VERSION
	.align		4
        /*0034*/ 	.byte	0x03, 0x5f
        /*0036*/ 	.short	0x0101


	//----- nvinfo : EIATTR_VRC_CTA_INIT_COUNT
	.align		4
        /*0038*/ 	.byte	0x02, 0x4a
	.zero		1
	.zero		1


	//----- nvinfo : EIATTR_EXIT_INSTR_OFFSETS
	.align		4
        /*003c*/ 	.byte	0x04, 0x1c
        /*003e*/ 	.short	(.L_197 - .L_196)


	//   ....[0]....
.L_196:
        /*0040*/ 	.word	0x00000150


	//   ....[1]....
        /*0044*/ 	.word	0x000002f0


	//   ....[2]....
        /*0048*/ 	.word	0x00000350


	//----- nvinfo : EIATTR_CBANK_PARAM_SIZE
	.align		4
.L_197:
        /*004c*/ 	.byte	0x03, 0x19
        /*004e*/ 	.short	0x0010


	//----- nvinfo : EIATTR_PARAM_CBANK
	.align		4
        /*0050*/ 	.byte	0x04, 0x0a
        /*0052*/ 	.short	(.L_199 - .L_198)
	.align		4
.L_198:
        /*0054*/ 	.word	index@(.nv.constant0._Z7reduce6ILj64EEvPlS0_)
        /*0058*/ 	.short	0x0380
        /*005a*/ 	.short	0x0010


	//----- nvinfo : EIATTR_SW_WAR
	.align		4
.L_199:
        /*005c*/ 	.byte	0x04, 0x36
        /*005e*/ 	.short	(.L_201 - .L_200)
.L_200:
        /*0060*/ 	.word	0x00000008
.L_201:


//--------------------- .nv.info._Z7reduce6ILj128EEvPlS0_ --------------------------
	.section	.nv.info._Z7reduce6ILj128EEvPlS0_,"",@"SHT_CUDA_INFO"
	.sectionflags	@""
	.align	4


	//----- nvinfo : EIATTR_CUDA_API_VERSION
	.align		4
        /*0000*/ 	.byte	0x04, 0x37
        /*0002*/ 	.short	(.L_203 - .L_202)
.L_202:
        /*0004*/ 	.word	0x00000082


	//----- nvinfo : EIATTR_KPARAM_INFO
	.align		4
.L_203:
        /*0008*/ 	.byte	0x04, 0x17
        /*000a*/ 	.short	(.L_205 - .L_204)
.L_204:
        /*000c*/ 	.word	0x00000000
        /*0010*/ 	.short	0x0001
        /*0012*/ 	.short	0x0008
        /*0014*/ 	.byte	0x00, 0xf5, 0x21, 0x00


	//----- nvinfo : EIATTR_KPARAM_INFO
	.align		4
.L_205:
        /*0018*/ 	.byte	0x04, 0x17
        /*001a*/ 	.short	(.L_207 - .L_206)
.L_206:
        /*001c*/ 	.word	0x00000000
        /*0020*/ 	.short	0x0000
        /*0022*/ 	.short	0x0000
        /*0024*/ 	.byte	0x00, 0xf5, 0x21, 0x00


	//----- nvinfo : EIATTR_SPARSE_MMA_MASK
	.align		4
.L_207:
        /*0028*/ 	.byte	0x03, 0x50
        /*002a*/ 	.short	0x0000


	//----- nvinfo : EIATTR_MAXREG_COUNT
	.align		4
        /*002c*/ 	.byte	0x03, 0x1b
        /*002e*/ 	.short	0x00ff


	//----- nvinfo : EIATTR_NUM_BARRIERS
	.align		4
        /*0030*/ 	.byte	0x02, 0x4c
        /*0032*/ 	.byte	0x01
	.zero		1


	//----- nvinfo : EIATTR_MERCURY_ISA_VERSION
	.align		4
        /*0034*/ 	.byte	0x03, 0x5f
        /*0036*/ 	.short	0x0101


	//----- nvinfo : EIATTR_VRC_CTA_INIT_COUNT
	.align		4
        /*0038*/ 	.byte	0x02, 0x4a
	.zero		1
	.zero		1


	//----- nvinfo : EIATTR_EXIT_INSTR_OFFSETS
	.align		4
        /*003c*/ 	.byte	0x04, 0x1c
        /*003e*/ 	.short	(.L_209 - .L_208)


	//   ....[0]....
.L_208:
        /*0040*/ 	.word	0x000001b0


	//   ....[1]....
        /*0044*/ 	.word	0x00000350


	//   ....[2]....
        /*0048*/ 	.word	0x000003b0


	//----- nvinfo : EIATTR_CBANK_PARAM_SIZE
	.align		4
.L_209:
        /*004c*/ 	.byte	0x03, 0x19
        /*004e*/ 	.short	0x0010


	//----- nvinfo : EIATTR_PARAM_CBANK
	.align		4
        /*0050*/ 	.byte	0x04, 0x0a
        /*0052*/ 	.short	(.L_211 - .L_210)
	.align		4
.L_210:
        /*0054*/ 	.word	index@(.nv.constant0._Z7reduce6ILj128EEvPlS0_)
        /*0058*/ 	.short	0x0380
        /*005a*/ 	.short	0x0010


	//----- nvinfo : EIATTR_SW_WAR
	.align		4
.L_211:
        /*005c*/ 	.byte	0x04, 0x36
        /*005e*/ 	.short	(.L_213 - .L_212)
.L_212:
        /*0060*/ 	.word	0x00000008
.L_213:


//--------------------- .nv.info._Z7reduce6ILj256EEvPlS0_ --------------------------
	.section	.nv.info._Z7reduce6ILj256EEvPlS0_,"",@"SHT_CUDA_INFO"
	.sectionflags	@""
	.align	4


	//----- nvinfo : EIATTR_CUDA_API_VERSION
	.align		4
        /*0000*/ 	.byte	0x04, 0x37
        /*0002*/ 	.short	(.L_215 - .L_214)
.L_214:
        /*0004*/ 	.word	0x00000082


	//----- nvinfo : EIATTR_KPARAM_INFO
	.align		4
.L_215:
        /*0008*/ 	.byte	0x04, 0x17
        /*000a*/ 	.short	(.L_217 - .L_216)
.L_216:
        /*000c*/ 	.word	0x00000000
        /*0010*/ 	.short	0x0001
        /*0012*/ 	.short	0x0008
        /*0014*/ 	.byte	0x00, 0xf5, 0x21, 0x00


	//----- nvinfo : EIATTR_KPARAM_INFO
	.align		4
.L_217:
        /*0018*/ 	.byte	0x04, 0x17
        /*001a*/ 	.short	(.L_219 - .L_218)
.L_218:
        /*001c*/ 	.word	0x00000000
        /*0020*/ 	.short	0x0000
        /*0022*/ 	.short	0x0000
        /*0024*/ 	.byte	0x00, 0xf5, 0x21, 0x00


	//----- nvinfo : EIATTR_SPARSE_MMA_MASK
	.align		4
.L_219:
        /*0028*/ 	.byte	0x03, 0x50
        /*002a*/ 	.short	0x0000


	//----- nvinfo : EIATTR_MAXREG_COUNT
	.align		4
        /*002c*/ 	.byte	0x03, 0x1b
        /*002e*/ 	.short	0x00ff


	//----- nvinfo : EIATTR_NUM_BARRIERS
	.align		4
        /*0030*/ 	.byte	0x02, 0x4c
        /*0032*/ 	.byte	0x01
	.zero		1


	//----- nvinfo : EIATTR_MERCURY_ISA_VERSION
	.align		4
        /*0034*/ 	.byte	0x03, 0x5f
        /*0036*/ 	.short	0x0101


	//----- nvinfo : EIATTR_VRC_CTA_INIT_COUNT
	.align		4
        /*0038*/ 	.byte	0x02, 0x4a
	.zero		1
	.zero		1


	//----- nvinfo : EIATTR_EXIT_INSTR_OFFSETS
	.align		4
        /*003c*/ 	.byte	0x04, 0x1c
        /*003e*/ 	.short	(.L_221 - .L_220)


	//   ....[0]....
.L_220:
        /*0040*/ 	.word	0x00000210


	//   ....[1]....
        /*0044*/ 	.word	0x000003b0


	//   ....[2]....
        /*0048*/ 	.word	0x00000410


	//----- nvinfo : EIATTR_CBANK_PARAM_SIZE
	.align		4
.L_221:
        /*004c*/ 	.byte	0x03, 0x19
        /*004e*/ 	.short	0x0010


	//----- nvinfo : EIATTR_PARAM_CBANK
	.align		4
        /*0050*/ 	.byte	0x04, 0x0a
        /*0052*/ 	.short	(.L_223 - .L_222)
	.align		4
.L_222:
        /*0054*/ 	.word	index@(.nv.constant0._Z7reduce6ILj256EEvPlS0_)
        /*0058*/ 	.short	0x0380
        /*005a*/ 	.short	0x0010


	//----- nvinfo : EIATTR_SW_WAR
	.align		4
.L_223:
        /*005c*/ 	.byte	0x04, 0x36
        /*005e*/ 	.short	(.L_225 - .L_224)
.L_224:
        /*0060*/ 	.word	0x00000008
.L_225:


//--------------------- .nv.info._Z7reduce6ILj512EEvPlS0_ --------------------------
	.section	.nv.info._Z7reduce6ILj512EEvPlS0_,"",@"SHT_CUDA_INFO"
	.sectionflags	@""
	.align	4


	//----- nvinfo : EIATTR_CUDA_API_VERSION
	.align		4
        /*0000*/ 	.byte	0x04, 0x37
        /*0002*/ 	.short	(.L_227 - .L_226)
.L_226:
        /*0004*/ 	.word	0x00000082


	//----- nvinfo : EIATTR_KPARAM_INFO
	.align		4
.L_227:
        /*0008*/ 	.byte	0x04, 0x17
        /*000a*/ 	.short	(.L_229 - .L_228)
.L_228:
        /*000c*/ 	.word	0x00000000
        /*0010*/ 	.short	0x0001
        /*0012*/ 	.short	0x0008
        /*0014*/ 	.byte	0x00, 0xf5, 0x21, 0x00


	//----- nvinfo : EIATTR_KPARAM_INFO
	.align		4
.L_229:
        /*0018*/ 	.byte	0x04, 0x17
        /*001a*/ 	.short	(.L_231 - .L_230)
.L_230:
        /*001c*/ 	.word	0x00000000
        /*0020*/ 	.short	0x0000
        /*0022*/ 	.short	0x0000
        /*0024*/ 	.byte	0x00, 0xf5, 0x21, 0x00


	//----- nvinfo : EIATTR_SPARSE_MMA_MASK
	.align		4
.L_231:
        /*0028*/ 	.byte	0x03, 0x50
        /*002a*/ 	.short	0x0000


	//----- nvinfo : EIATTR_MAXREG_COUNT
	.align		4
        /*002c*/ 	.byte	0x03, 0x1b
        /*002e*/ 	.short	0x00ff


	//----- nvinfo : EIATTR_NUM_BARRIERS
	.align		4
        /*0030*/ 	.byte	0x02, 0x4c
        /*0032*/ 	.byte	0x01
	.zero		1


	//----- nvinfo : EIATTR_MERCURY_ISA_VERSION
	.align		4
        /*0034*/ 	.byte	0x03, 0x5f
        /*0036*/ 	.short	0x0101


	//----- nvinfo : EIATTR_VRC_CTA_INIT_COUNT
	.align		4
        /*0038*/ 	.byte	0x02, 0x4a
	.zero		1
	.zero		1


	//----- nvinfo : EIATTR_EXIT_INSTR_OFFSETS
	.align		4
        /*003c*/ 	.byte	0x04, 0x1c
        /*003e*/ 	.short	(.L_233 - .L_232)


	//   ....[0]....
.L_232:
        /*0040*/ 	.word	0x00000270


	//   ....[1]....
        /*0044*/ 	.word	0x00000410


	//   ....[2]....
        /*0048*/ 	.word	0x00000470


	//----- nvinfo : EIATTR_CBANK_PARAM_SIZE
	.align		4
.L_233:
        /*004c*/ 	.byte	0x03, 0x19
        /*004e*/ 	.short	0x0010


	//----- nvinfo : EIATTR_PARAM_CBANK
	.align		4
        /*0050*/ 	.byte	0x04, 0x0a
        /*0052*/ 	.short	(.L_235 - .L_234)
	.align		4
.L_234:
        /*0054*/ 	.word	index@(.nv.constant0._Z7reduce6ILj512EEvPlS0_)
        /*0058*/ 	.short	0x0380
        /*005a*/ 	.short	0x0010


	//----- nvinfo : EIATTR_SW_WAR
	.align		4
.L_235:
        /*005c*/ 	.byte	0x04, 0x36
        /*005e*/ 	.short	(.L_237 - .L_236)
.L_236:
        /*0060*/ 	.word	0x00000008
.L_237:


//--------------------- .nv.info._Z7reduce6ILj1024EEvPlS0_ --------------------------
	.section	.nv.info._Z7reduce6ILj1024EEvPlS0_,"",@"SHT_CUDA_INFO"
	.sectionflags	@""
	.align	4


	//----- nvinfo : EIATTR_CUDA_API_VERSION
	.align		4
        /*0000*/ 	.byte	0x04, 0x37
        /*0002*/ 	.short	(.L_239 - .L_238)
.L_238:
        /*0004*/ 	.word	0x00000082


	//----- nvinfo : EIATTR_KPARAM_INFO
	.align		4
.L_239:
        /*0008*/ 	.byte	0x04, 0x17
        /*000a*/ 	.short	(.L_241 - .L_240)
.L_240:
        /*000c*/ 	.word	0x00000000
        /*0010*/ 	.short	0x0001
        /*0012*/ 	.short	0x0008
        /*0014*/ 	.byte	0x00, 0xf5, 0x21, 0x00


	//----- nvinfo : EIATTR_KPARAM_INFO
	.align		4
.L_241:
        /*0018*/ 	.byte	0x04, 0x17
        /*001a*/ 	.short	(.L_243 - .L_242)
.L_242:
        /*001c*/ 	.word	0x00000000
        /*0020*/ 	.short	0x0000
        /*0022*/ 	.short	0x0000
        /*0024*/ 	.byte	0x00, 0xf5, 0x21, 0x00


	//----- nvinfo : EIATTR_SPARSE_MMA_MASK
	.align		4
.L_243:
        /*0028*/ 	.byte	0x03, 0x50
        /*002a*/ 	.short	0x0000


	//----- nvinfo : EIATTR_MAXREG_COUNT
	.align		4
        /*002c*/ 	.byte	0x03, 0x1b
        /*002e*/ 	.short	0x00ff


	//----- nvinfo : EIATTR_NUM_BARRIERS
	.align		4
        /*0030*/ 	.byte	0x02, 0x4c
        /*0032*/ 	.byte	0x01
	.zero		1


	//----- nvinfo : EIATTR_MERCURY_ISA_VERSION
	.align		4
        /*0034*/ 	.byte	0x03, 0x5f
        /*0036*/ 	.short	0x0101


	//----- nvinfo : EIATTR_VRC_CTA_INIT_COUNT
	.align		4
        /*0038*/ 	.byte	0x02, 0x4a
	.zero		1
	.zero		1


	//----- nvinfo : EIATTR_EXIT_INSTR_OFFSETS
	.align		4
        /*003c*/ 	.byte	0x04, 0x1c
        /*003e*/ 	.short	(.L_245 - .L_244)


	//   ....[0]....
.L_244:
        /*0040*/ 	.word	0x000002d0


	//   ....[1]....
        /*0044*/ 	.word	0x00000470


	//   ....[2]....
        /*0048*/ 	.word	0x000004d0


	//----- nvinfo : EIATTR_CBANK_PARAM_SIZE
	.align		4
.L_245:
        /*004c*/ 	.byte	0x03, 0x19
        /*004e*/ 	.short	0x0010


	//----- nvinfo : EIATTR_PARAM_CBANK
	.align		4
        /*0050*/ 	.byte	0x04, 0x0a
        /*0052*/ 	.short	(.L_247 - .L_246)
	.align		4
.L_246:
        /*0054*/ 	.word	index@(.nv.constant0._Z7reduce6ILj1024EEvPlS0_)
        /*0058*/ 	.short	0x0380
        /*005a*/ 	.short	0x0010


	//----- nvinfo : EIATTR_SW_WAR
	.align		4
.L_247:
        /*005c*/ 	.byte	0x04, 0x36
        /*005e*/ 	.short	(.L_249 - .L_248)
.L_248:
        /*0060*/ 	.word	0x00000008
.L_249:


//--------------------- .nv.info._Z7reduce5PlS_   --------------------------
	.section	.nv.info._Z7reduce5PlS_,"",@"SHT_CUDA_INFO"
	.sectionflags	@""
	.align	4


	//----- nvinfo : EIATTR_CUDA_API_VERSION
	.align		4
        /*0000*/ 	.byte	0x04, 0x37
        /*0002*/ 	.short	(.L_251 - .L_250)
.L_250:
        /*0004*/ 	.word	0x00000082


	//----- nvinfo : EIATTR_KPARAM_INFO
	.align		4
.L_251:
        /*0008*/ 	.byte	0x04, 0x17
        /*000a*/ 	.short	(.L_253 - .L_252)
.L_252:
        /*000c*/ 	.word	0x00000000
        /*0010*/ 	.short	0x0001
        /*0012*/ 	.short	0x0008
        /*0014*/ 	.byte	0x00, 0xf5, 0x21, 0x00


	//----- nvinfo : EIATTR_KPARAM_INFO
	.align		4
.L_253:
        /*0018*/ 	.byte	0x04, 0x17
        /*001a*/ 	.short	(.L_255 - .L_254)
.L_254:
        /*001c*/ 	.word	0x00000000
        /*0020*/ 	.short	0x0000
        /*0022*/ 	.short	0x0000
        /*0024*/ 	.byte	0x00, 0xf5, 0x21, 0x00


	//----- nvinfo : EIATTR_SPARSE_MMA_MASK
	.align		4
.L_255:
        /*0028*/ 	.byte	0x03, 0x50
        /*002a*/ 	.short	0x0000


	//----- nvinfo : EIATTR_MAXREG_COUNT
	.align		4
        /*002c*/ 	.byte	0x03, 0x1b
        /*002e*/ 	.short	0x00ff


	//----- nvinfo : EIATTR_NUM_BARRIERS
	.align		4
        /*0030*/ 	.byte	0x02, 0x4c
        /*0032*/ 	.byte	0x01
	.zero		1


	//----- nvinfo : EIATTR_MERCURY_ISA_VERSION
	.align		4
        /*0034*/ 	.byte	0x03, 0x5f
        /*0036*/ 	.short	0x0101


	//----- nvinfo : EIATTR_VRC_CTA_INIT_COUNT
	.align		4
        /*0038*/ 	.byte	0x02, 0x4a
	.zero		1
	.zero		1


	//----- nvinfo : EIATTR_EXIT_INSTR_OFFSETS
	.align		4
        /*003c*/ 	.byte	0x04, 0x1c
        /*003e*/ 	.short	(.L_257 - .L_256)


	//   ....[0]....
.L_256:
        /*0040*/ 	.word	0x00000230


	//   ....[1]....
        /*0044*/ 	.word	0x000003d0


	//   ....[2]....
        /*0048*/ 	.word	0x00000460


	//----- nvinfo : EIATTR_CBANK_PARAM_SIZE
	.align		4
.L_257:
        /*004c*/ 	.byte	0x03, 0x19
        /*004e*/ 	.short	0x0010


	//----- nvinfo : EIATTR_PARAM_CBANK
	.align		4
        /*0050*/ 	.byte	0x04, 0x0a
        /*0052*/ 	.short	(.L_259 - .L_258)
	.align		4
.L_258:
        /*0054*/ 	.word	index@(.nv.constant0._Z7reduce5PlS_)
        /*0058*/ 	.short	0x0380
        /*005a*/ 	.short	0x0010


	//----- nvinfo : EIATTR_SW_WAR
	.align		4
.L_259:
        /*005c*/ 	.byte	0x04, 0x36
        /*005e*/ 	.short	(.L_261 - .L_260)
.L_260:
        /*0060*/ 	.word	0x00000008
.L_261:


//--------------------- .nv.info._Z7reduce4PlS_   --------------------------
	.section	.nv.info._Z7reduce4PlS_,"",@"SHT_CUDA_INFO"
	.sectionflags	@""
	.align	4


	//----- nvinfo : EIATTR_CUDA_API_VERSION
	.align		4
        /*0000*/ 	.byte	0x04, 0x37
        /*0002*/ 	.short	(.L_263 - .L_262)
.L_262:
        /*0004*/ 	.word	0x00000082


	//----- nvinfo : EIATTR_KPARAM_INFO
	.align		4
.L_263:
        /*0008*/ 	.byte	0x04, 0x17
        /*000a*/ 	.short	(.L_265 - .L_264)
.L_264:
        /*000c*/ 	.word	0x00000000
        /*0010*/ 	.short	0x0001
        /*0012*/ 	.short	0x0008
        /*0014*/ 	.byte	0x00, 0xf5, 0x21, 0x00


	//----- nvinfo : EIATTR_KPARAM_INFO
	.align		4
.L_265:
        /*0018*/ 	.byte	0x04, 0x17
        /*001a*/ 	.short	(.L_267 - .L_266)
.L_266:
        /*001c*/ 	.word	0x00000000
        /*0020*/ 	.short	0x0000
        /*0022*/ 	.short	0x0000
        /*0024*/ 	.byte	0x00, 0xf5, 0x21, 0x00


	//----- nvinfo : EIATTR_SPARSE_MMA_MASK
	.align		4
.L_267:
        /*0028*/ 	.byte	0x03, 0x50
        /*002a*/ 	.short	0x0000


	//----- nvinfo : EIATTR_MAXREG_COUNT
	.align		4
        /*002c*/ 	.byte	0x03, 0x1b
        /*002e*/ 	.short	0x00ff


	//----- nvinfo : EIATTR_NUM_BARRIERS
	.align		4
        /*0030*/ 	.byte	0x02, 0x4c
        /*0032*/ 	.byte	0x01
	.zero		1


	//----- nvinfo : EIATTR_MERCURY_ISA_VERSION
	.align		4
        /*0034*/ 	.byte	0x03, 0x5f
        /*0036*/ 	.short	0x0101


	//----- nvinfo : EIATTR_VRC_CTA_INIT_COUNT
	.align		4
        /*0038*/ 	.byte	0x02, 0x4a
	.zero		1
	.zero		1


	//----- nvinfo : EIATTR_EXIT_INSTR_OFFSETS
	.align		4
        /*003c*/ 	.byte	0x04, 0x1c
        /*003e*/ 	.short	(.L_269 - .L_268)


	//   ....[0]....
.L_268:
        /*0040*/ 	.word	0x00000230


	//   ....[1]....
        /*0044*/ 	.word	0x000002c0


	//----- nvinfo : EIATTR_CBANK_PARAM_SIZE
	.align		4
.L_269:
        /*0048*/ 	.byte	0x03, 0x19
        /*004a*/ 	.short	0x0010


	//----- nvinfo : EIATTR_PARAM_CBANK
	.align		4
        /*004c*/ 	.byte	0x04, 0x0a
        /*004e*/ 	.short	(.L_271 - .L_270)
	.align		4
.L_270:
        /*0050*/ 	.word	index@(.nv.constant0._Z7reduce4PlS_)
        /*0054*/ 	.short	0x0380
        /*0056*/ 	.short	0x0010


	//----- nvinfo : EIATTR_SW_WAR
	.align		4
.L_271:
        /*0058*/ 	.byte	0x04, 0x36
        /*005a*/ 	.short	(.L_273 - .L_272)
.L_272:
        /*005c*/ 	.word	0x00000008
.L_273:


//--------------------- .nv.info._Z7reduce3PlS_   --------------------------
	.section	.nv.info._Z7reduce3PlS_,"",@"SHT_CUDA_INFO"
	.sectionflags	@""
	.align	4


	//----- nvinfo : EIATTR_CUDA_API_VERSION
	.align		4
        /*0000*/ 	.byte	0x04, 0x37
        /*0002*/ 	.short	(.L_275 - .L_274)
.L_274:
        /*0004*/ 	.word	0x00000082


	//----- nvinfo : EIATTR_KPARAM_INFO
	.align		4
.L_275:
        /*0008*/ 	.byte	0x04, 0x17
        /*000a*/ 	.short	(.L_277 - .L_276)
.L_276:
        /*000c*/ 	.word	0x00000000
        /*0010*/ 	.short	0x0001
        /*0012*/ 	.short	0x0008
        /*0014*/ 	.byte	0x00, 0xf5, 0x21, 0x00


	//----- nvinfo : EIATTR_KPARAM_INFO
	.align		4
.L_277:
        /*0018*/ 	.byte	0x04, 0x17
        /*001a*/ 	.short	(.L_279 - .L_278)
.L_278:
        /*001c*/ 	.word	0x00000000
        /*0020*/ 	.short	0x0000
        /*0022*/ 	.short	0x0000
        /*0024*/ 	.byte	0x00, 0xf5, 0x21, 0x00


	//----- nvinfo : EIATTR_SPARSE_MMA_MASK
	.align		4
.L_279:
        /*0028*/ 	.byte	0x03, 0x50
        /*002a*/ 	.short	0x0000


	//----- nvinfo : EIATTR_MAXREG_COUNT
	.align		4
        /*002c*/ 	.byte	0x03, 0x1b
        /*002e*/ 	.short	0x00ff


	//----- nvinfo : EIATTR_NUM_BARRIERS
	.align		4
        /*0030*/ 	.byte	0x02, 0x4c
        /*0032*/ 	.byte	0x01
	.zero		1


	//----- nvinfo : EIATTR_MERCURY_ISA_VERSION
	.align		4
        /*0034*/ 	.byte	0x03, 0x5f
        /*0036*/ 	.short	0x0101


	//----- nvinfo : EIATTR_VRC_CTA_INIT_COUNT
	.align		4
        /*0038*/ 	.byte	0x02, 0x4a
	.zero		1
	.zero		1


	//----- nvinfo : EIATTR_EXIT_INSTR_OFFSETS
	.align		4
        /*003c*/ 	.byte	0x04, 0x1c
        /*003e*/ 	.short	(.L_281 - .L_280)


	//   ....[0]....
.L_280:
        /*0040*/ 	.word	0x000001e0


	//   ....[1]....
        /*0044*/ 	.word	0x00000270


	//----- nvinfo : EIATTR_CBANK_PARAM_SIZE
	.align		4
.L_281:
        /*0048*/ 	.byte	0x03, 0x19
        /*004a*/ 	.short	0x0010


	//----- nvinfo : EIATTR_PARAM_CBANK
	.align		4
        /*004c*/ 	.byte	0x04, 0x0a
        /*004e*/ 	.short	(.L_283 - .L_282)
	.align		4
.L_282:
        /*0050*/ 	.word	index@(.nv.constant0._Z7reduce3PlS_)
        /*0054*/ 	.short	0x0380
        /*0056*/ 	.short	0x0010


	//----- nvinfo : EIATTR_SW_WAR
	.align		4
.L_283:
        /*0058*/ 	.byte	0x04, 0x36
        /*005a*/ 	.short	(.L_285 - .L_284)
.L_284:
        /*005c*/ 	.word	0x00000008
.L_285:


//--------------------- .nv.info._Z7reduce2PlS_   --------------------------
	.section	.nv.info._Z7reduce2PlS_,"",@"SHT_CUDA_INFO"
	.sectionflags	@""
	.align	4


	//----- nvinfo : EIATTR_CUDA_API_VERSION
	.align		4
        /*0000*/ 	.byte	0x04, 0x37
        /*0002*/ 	.short	(.L_287 - .L_286)
.L_286:
        /*0004*/ 	.word	0x00000082


	//----- nvinfo : EIATTR_KPARAM_INFO
	.align		4
.L_287:
        /*0008*/ 	.byte	0x04, 0x17
        /*000a*/ 	.short	(.L_289 - .L_288)
.L_288:
        /*000c*/ 	.word	0x00000000
        /*0010*/ 	.short	0x0001
        /*0012*/ 	.short	0x0008
        /*0014*/ 	.byte	0x00, 0xf5, 0x21, 0x00


	//----- nvinfo : EIATTR_KPARAM_INFO
	.align		4
.L_289:
        /*0018*/ 	.byte	0x04, 0x17
        /*001a*/ 	.short	(.L_291 - .L_290)
.L_290:
        /*001c*/ 	.word	0x00000000
        /*0020*/ 	.short	0x0000
        /*0022*/ 	.short	0x0000
        /*0024*/ 	.byte	0x00, 0xf5, 0x21, 0x00


	//----- nvinfo : EIATTR_SPARSE_MMA_MASK
	.align		4
.L_291:
        /*0028*/ 	.byte	0x03, 0x50
        /*002a*/ 	.short	0x0000


	//----- nvinfo : EIATTR_MAXREG_COUNT
	.align		4
        /*002c*/ 	.byte	0x03, 0x1b
        /*002e*/ 	.short	0x00ff


	//----- nvinfo : EIATTR_NUM_BARRIERS
	.align		4
        /*0030*/ 	.byte	0x02, 0x4c
        /*0032*/ 	.byte	0x01
	.zero		1


	//----- nvinfo : EIATTR_MERCURY_ISA_VERSION
	.align		4
        /*0034*/ 	.byte	0x03, 0x5f
        /*0036*/ 	.short	0x0101


	//----- nvinfo : EIATTR_VRC_CTA_INIT_COUNT
	.align		4
        /*0038*/ 	.byte	0x02, 0x4a
	.zero		1
	.zero		1


	//----- nvinfo : EIATTR_EXIT_INSTR_OFFSETS
	.align		4
        /*003c*/ 	.byte	0x04, 0x1c
        /*003e*/ 	.short	(.L_293 - .L_292)


	//   ....[0]....
.L_292:
        /*0040*/ 	.word	0x00000210


	//   ....[1]....
        /*0044*/ 	.word	0x000002a0


	//----- nvinfo : EIATTR_CBANK_PARAM_SIZE
	.align		4
.L_293:
        /*0048*/ 	.byte	0x03, 0x19
        /*004a*/ 	.short	0x0010


	//----- nvinfo : EIATTR_PARAM_CBANK
	.align		4
        /*004c*/ 	.byte	0x04, 0x0a
        /*004e*/ 	.short	(.L_295 - .L_294)
	.align		4
.L_294:
        /*0050*/ 	.word	index@(.nv.constant0._Z7reduce2PlS_)
        /*0054*/ 	.short	0x0380
        /*0056*/ 	.short	0x0010


	//----- nvinfo : EIATTR_SW_WAR
	.align		4
.L_295:
        /*0058*/ 	.byte	0x04, 0x36
        /*005a*/ 	.short	(.L_297 - .L_296)
.L_296:
        /*005c*/ 	.word	0x00000008
.L_297:


//--------------------- .nv.info._Z7reduce1PlS_   --------------------------
	.section	.nv.info._Z7reduce1PlS_,"",@"SHT_CUDA_INFO"
	.sectionflags	@""
	.align	4


	//----- nvinfo : EIATTR_CUDA_API_VERSION
	.align		4
        /*0000*/ 	.byte	0x04, 0x37
        /*0002*/ 	.short	(.L_299 - .L_298)
.L_298:
        /*0004*/ 	.word	0x00000082


	//----- nvinfo : EIATTR_KPARAM_INFO
	.align		4
.L_299:
        /*0008*/ 	.byte	0x04, 0x17
        /*000a*/ 	.short	(.L_301 - .L_300)
.L_300:
        /*000c*/ 	.word	0x00000000
        /*0010*/ 	.short	0x0001
        /*0012*/ 	.short	0x0008
        /*0014*/ 	.byte	0x00, 0xf5, 0x21, 0x00


	//----- nvinfo : EIATTR_KPARAM_INFO
	.align		4
.L_301:
        /*0018*/ 	.byte	0x04, 0x17
        /*001a*/ 	.short	(.L_303 - .L_302)
.L_302:
        /*001c*/ 	.word	0x00000000
        /*0020*/ 	.short	0x0000
        /*0022*/ 	.short	0x0000
        /*0024*/ 	.byte	0x00, 0xf5, 0x21, 0x00


	//----- nvinfo : EIATTR_SPARSE_MMA_MASK
	.align		4
.L_303:
        /*0028*/ 	.byte	0x03, 0x50
        /*002a*/ 	.short	0x0000


	//----- nvinfo : EIATTR_MAXREG_COUNT
	.align		4
        /*002c*/ 	.byte	0x03, 0x1b
        /*002e*/ 	.short	0x00ff


	//----- nvinfo : EIATTR_NUM_BARRIERS
	.align		4
        /*0030*/ 	.byte	0x02, 0x4c
        /*0032*/ 	.byte	0x01
	.zero		1


	//----- nvinfo : EIATTR_MERCURY_ISA_VERSION
	.align		4
        /*0034*/ 	.byte	0x03, 0x5f
        /*0036*/ 	.short	0x0101


	//----- nvinfo : EIATTR_VRC_CTA_INIT_COUNT
	.align		4
        /*0038*/ 	.byte	0x02, 0x4a
	.zero		1
	.zero		1


	//----- nvinfo : EIATTR_EXIT_INSTR_OFFSETS
	.align		4
        /*003c*/ 	.byte	0x04, 0x1c
        /*003e*/ 	.short	(.L_305 - .L_304)


	//   ....[0]....
.L_304:
        /*0040*/ 	.word	0x000001f0


	//   ....[1]....
        /*0044*/ 	.word	0x00000280


	//----- nvinfo : EIATTR_CBANK_PARAM_SIZE
	.align		4
.L_305:
        /*0048*/ 	.byte	0x03, 0x19
        /*004a*/ 	.short	0x0010


	//----- nvinfo : EIATTR_PARAM_CBANK
	.align		4
        /*004c*/ 	.byte	0x04, 0x0a
        /*004e*/ 	.short	(.L_307 - .L_306)
	.align		4
.L_306:
        /*0050*/ 	.word	index@(.nv.constant0._Z7reduce1PlS_)
        /*0054*/ 	.short	0x0380
        /*0056*/ 	.short	0x0010


	//----- nvinfo : EIATTR_SW_WAR
	.align		4
.L_307:
        /*0058*/ 	.byte	0x04, 0x36
        /*005a*/ 	.short	(.L_309 - .L_308)
.L_308:
        /*005c*/ 	.word	0x00000008
.L_309:


//--------------------- .nv.callgraph             --------------------------
	.section	.nv.callgraph,"",@"SHT_CUDA_CALLGRAPH"
	.align	4
	.sectionentsize	8
	.align		4
        /*0000*/ 	.word	0x00000000
	.align		4
        /*0004*/ 	.word	0xffffffff
	.align		4
        /*0008*/ 	.word	0x00000000
	.align		4
        /*000c*/ 	.word	0xfffffffe
	.align		4
        /*0010*/ 	.word	0x00000000
	.align		4
        /*0014*/ 	.word	0xfffffffd
	.align		4
        /*0018*/ 	.word	0x00000000
	.align		4
        /*001c*/ 	.word	0xfffffffc


//--------------------- .text._Z7reduce7PlS_i     --------------------------
	.section	.text._Z7reduce7PlS_i,"ax",@progbits
	.align	128
        .global         _Z7reduce7PlS_i
        .type           _Z7reduce7PlS_i,@function
        .size           _Z7reduce7PlS_i,(.L_x_33 - _Z7reduce7PlS_i)
        .other          _Z7reduce7PlS_i,@"STO_CUDA_ENTRY STV_DEFAULT"
_Z7reduce7PlS_i:
.text._Z7reduce7PlS_i:
[----:B------:R-:W-:Y:S01]  /*0000*/  LDC R1, c[0x0][0x37c] ;  /* 0x0000df00ff017b82 */ /* 0x000fe20000000800 */
[----:B------:R-:W0:Y:S07]  /*0010*/  S2R R3, SR_TID.X ;  /* 0x0000000000037919 */ /* 0x000e2e0000002100 */
[----:B------:R-:W1:Y:S01]  /*0020*/  S2UR UR5, SR_CgaCtaId ;  /* 0x00000000000579c3 */ /* 0x000e620000008800 */
[----:B------:R-:W2:Y:S01]  /*0030*/  LDCU UR8, c[0x0][0x360] ;  /* 0x00006c00ff0877ac */ /* 0x000ea20008000800 */
[----:B------:R-:W-:Y:S01]  /*0040*/  BSSY.RECONVERGENT B0, `(.L_x_0) ;  /* 0x000001e000007945 */ /* 0x000fe20003800200 */
[----:B------:R-:W3:Y:S01]  /*0050*/  S2R R0, SR_CTAID.X ;  /* 0x0000000000007919 */ /* 0x000ee20000002500 */
[----:B------:R-:W-:Y:S01]  /*0060*/  UMOV UR4, 0x400 ;  /* 0x0000040000047882 */ /* 0x000fe20000000000 */
[----:B------:R-:W4:Y:S01]  /*0070*/  LDCU.64 UR6, c[0x0][0x358] ;  /* 0x00006b00ff0677ac */ /* 0x000f220008000a00 */
[----:B--2---:R-:W-:Y:S01]  /*0080*/  IMAD.U32 R10, RZ, RZ, UR8 ;  /* 0x00000008ff0a7e24 */ /* 0x004fe2000f8e00ff */
[----:B-1----:R-:W-:Y:S01]  /*0090*/  ULEA UR4, UR5, UR4, 0x18 ;  /* 0x0000000405047291 */ /* 0x002fe2000f8ec0ff */
[----:B------:R-:W1:Y:S05]  /*00a0*/  LDCU UR5, c[0x0][0x390] ;  /* 0x00007200ff0577ac */ /* 0x000e6a0008000800 */
[----:B0-----:R-:W-:Y:S01]  /*00b0*/  LEA R2, R3, UR4, 0x2 ;  /* 0x0000000403027c11 */ /* 0x001fe2000f8e10ff */
[----:B------:R-:W-:-:S04]  /*00c0*/  USHF.L.U32 UR4, UR8, 0x1, URZ ;  /* 0x0000000108047899 */ /* 0x000fc800080006ff */
[----:B------:R0:W-:Y:S02]  /*00d0*/  STS [R2], RZ ;  /* 0x000000ff02007388 */ /* 0x0001e40000000800 */
[----:B---3--:R-:W-:-:S05]  /*00e0*/  IMAD R6, R0, UR4, R3 ;  /* 0x0000000400067c24 */ /* 0x008fca000f8e0203 */
[----:B-1----:R-:W-:-:S13]  /*00f0*/  ISETP.GE.U32.AND P0, PT, R6, UR5, PT ;  /* 0x0000000506007c0c */ /* 0x002fda000bf06070 */
[----:B0---4-:R-:W-:Y:S05]  /*0100*/  @P0 BRA `(.L_x_1) ;  /* 0x0000000000440947 */ /* 0x011fea0003800000 */
[----:B------:R-:W0:Y:S01]  /*0110*/  LDC R12, c[0x0][0x370] ;  /* 0x0000dc00ff0c7b82 */ /* 0x000e220000000800 */
[----:B------:R-:W-:Y:S01]  /*0120*/  HFMA2 R13, -RZ, RZ, 0, 0 ;  /* 0x00000000ff0d7431 */ /* 0x000fe200000001ff */
[----:B------:R-:W-:Y:S01]  /*0130*/  BSSY.RECONVERGENT B1, `(.L_x_2) ;  /* 0x000000d000017945 */ /* 0x000fe20003800200 */
[----:B------:R-:W-:-:S05]  /*0140*/  IMAD.MOV.U32 R11, RZ, RZ, R6 ;  /* 0x000000ffff0b7224 */ /* 0x000fca00078e0006 */
[----:B------:R-:W1:Y:S01]  /*0150*/  LDC.64 R4, c[0x0][0x380] ;  /* 0x0000e000ff047b82 */ /* 0x000e620000000a00 */
[----:B0-----:R-:W-:-:S07]  /*0160*/  IMAD R12, R12, UR4, RZ ;  /* 0x000000040c0c7c24 */ /* 0x001fce000f8e02ff */
.L_x_3:
[----:B------:R-:W-:Y:S02]  /*0170*/  IMAD.IADD R9, R10, 0x1, R11 ;  /* 0x000000010a097824 */ /* 0x000fe400078e020b */
[----:B-1----:R-:W-:-:S04]  /*0180*/  IMAD.WIDE.U32 R6, R11, 0x8, R4 ;  /* 0x000000080b067825 */ /* 0x002fc800078e0004 */
[----:B------:R-:W-:Y:S02]  /*0190*/  IMAD.WIDE.U32 R8, R9, 0x8, R4 ;  /* 0x0000000809087825 */ /* 0x000fe400078e0004 */
[----:B------:R-:W2:Y:S04]  /*01a0*/  LDG.E R6, desc[UR6][R6.64] ;  /* 0x0000000606067981 */ /* 0x000ea8000c1e1900 */
[----:B------:R-:W2:Y:S01]  /*01b0*/  LDG.E R8, desc[UR6][R8.64] ;  /* 0x0000000608087981 */ /* 0x000ea2000c1e1900 */
[----:B------:R-:W-:-:S05]  /*01c0*/  IMAD.IADD R11, R12, 0x1, R11 ;  /* 0x000000010c0b7824 */ /* 0x000fca00078e020b */
[----:B------:R-:W-:Y:S02]  /*01d0*/  ISETP.GE.U32.AND P0, PT, R11, UR5, PT ;  /* 0x000000050b007c0c */ /* 0x000fe4000bf06070 */
[----:B--2---:R-:W-:-:S11]  /*01e0*/  IADD3 R13, PT, PT, R13, R8, R6 ;  /* 0x000000080d0d7210 */ /* 0x004fd60007ffe006 */
[----:B------:R-:W-:Y:S05]  /*01f0*/  @!P0 BRA `(.L_x_3) ;  /* 0xfffffffc00dc8947 */ /* 0x000fea000383ffff */
[----:B------:R-:W-:Y:S05]  /*0200*/  BSYNC.RECONVERGENT B1 ;  /* 0x0000000000017941 */ /* 0x000fea0003800200 */
.L_x_2:
[----:B------:R0:W-:Y:S02]  /*0210*/  STS [R2], R13 ;  /* 0x0000000d02007388 */ /* 0x0001e40000000800 */
.L_x_1:
[----:B------:R-:W-:Y:S05]  /*0220*/  BSYNC.RECONVERGENT B0 ;  /* 0x0000000000007941 */ /* 0x000fea0003800200 */
.L_x_0:
[----:B------:R-:W-:Y:S01]  /*0230*/  BAR.SYNC.DEFER_BLOCKING 0x0 ;  /* 0x0000000000007b1d */ /* 0x000fe20000010000 */
[----:B------:R-:W-:Y:S02]  /*0240*/  ISETP.GE.U32.AND P1, PT, R10, 0x42, PT ;  /* 0x000000420a00780c */ /* 0x000fe40003f26070 */
[----:B------:R-:W-:-:S11]  /*0250*/  ISETP.GT.U32.AND P0, PT, R3, 0x1f, PT ;  /* 0x0000001f0300780c */ /* 0x000fd60003f04070 */
[----:B------:R-:W-:Y:S05]  /*0260*/  @!P1 BRA `(.L_x_4) ;  /* 0x00000000002c9947 */ /* 0x000fea0003800000 */
.L_x_5:
[----:B------:R-:W-:-:S04]  /*0270*/  SHF.R.U32.HI R6, RZ, 0x1, R10 ;  /* 0x00000001ff067819 */ /* 0x000fc8000001160a */
[----:B------:R-:W-:-:S13]  /*0280*/  ISETP.GE.U32.AND P1, PT, R3, R6, PT ;  /* 0x000000060300720c */ /* 0x000fda0003f26070 */
[----:B------:R-:W-:Y:S01]  /*0290*/  @!P1 LEA R4, R6, R2, 0x2 ;  /* 0x0000000206049211 */ /* 0x000fe200078e10ff */
[----:B------:R-:W-:Y:S05]  /*02a0*/  @!P1 LDS R5, [R2] ;  /* 0x0000000002059984 */ /* 0x000fea0000000800 */
[----:B------:R-:W1:Y:S02]  /*02b0*/  @!P1 LDS R4, [R4] ;  /* 0x0000000004049984 */ /* 0x000e640000000800 */
[----:B-1----:R-:W-:-:S05]  /*02c0*/  @!P1 IMAD.IADD R5, R4, 0x1, R5 ;  /* 0x0000000104059824 */ /* 0x002fca00078e0205 */
[----:B------:R1:W-:Y:S01]  /*02d0*/  @!P1 STS [R2], R5 ;  /* 0x0000000502009388 */ /* 0x0003e20000000800 */
[----:B------:R-:W-:Y:S01]  /*02e0*/  BAR.SYNC.DEFER_BLOCKING 0x0 ;  /* 0x0000000000007b1d */ /* 0x000fe20000010000 */
[----:B------:R-:W-:Y:S01]  /*02f0*/  ISETP.GT.U32.AND P1, PT, R10, 0x83, PT ;  /* 0x000000830a00780c */ /* 0x000fe20003f24070 */
[----:B------:R-:W-:-:S12]  /*0300*/  IMAD.MOV.U32 R10, RZ, RZ, R6 ;  /* 0x000000ffff0a7224 */ /* 0x000fd800078e0006 */
[----:B-1----:R-:W-:Y:S05]  /*0310*/  @P1 BRA `(.L_x_5) ;  /* 0xfffffffc00d41947 */ /* 0x002fea000383ffff */
.L_x_4:
[----:B------:R-:W-:Y:S05]  /*0320*/  @P0 EXIT ;  /* 0x000000000000094d */ /* 0x000fea0003800000 */
[----:B------:R-:W-:Y:S01]  /*0330*/  LDS R4, [R2+0x80] ;  /* 0x0000800002047984 */ /* 0x000fe20000000800 */
[----:B------:R-:W-:-:S03]  /*0340*/  ISETP.NE.AND P0, PT, R3, RZ, PT ;  /* 0x000000ff0300720c */ /* 0x000fc60003f05270 */
[----:B------:R-:W1:Y:S02]  /*0350*/  LDS R5, [R2] ;  /* 0x0000000002057984 */ /* 0x000e640000000800 */
[----:B-1----:R-:W-:-:S05]  /*0360*/  IADD3 R5, PT, PT, R4, R5, RZ ;  /* 0x0000000504057210 */ /* 0x002fca0007ffe0ff */
[----:B------:R-:W-:Y:S04]  /*0370*/  STS [R2], R5 ;  /* 0x0000000502007388 */ /* 0x000fe80000000800 */
[----:B------:R-:W-:Y:S04]  /*0380*/  LDS R4, [R2+0x40] ;  /* 0x0000400002047984 */ /* 0x000fe80000000800 */
[----:B------:R-:W1:Y:S02]  /*0390*/  LDS R7, [R2] ;  /* 0x0000000002077984 */ /* 0x000e640000000800 */
[----:B-1----:R-:W-:-:S05]  /*03a0*/  IMAD.IADD R7, R4, 0x1, R7 ;  /* 0x0000000104077824 */ /* 0x002fca00078e0207 */
[----:B------:R-:W-:Y:S04]  /*03b0*/  STS [R2], R7 ;  /* 0x0000000702007388 */ /* 0x000fe80000000800 */
[----:B------:R-:W-:Y:S04]  /*03c0*/  LDS R4, [R2+0x20] ;  /* 0x0000200002047984 */ /* 0x000fe80000000800 */
[----:B------:R-:W1:Y:S02]  /*03d0*/  LDS R9, [R2] ;  /* 0x0000000002097984 */ /* 0x000e640000000800 */
[----:B-1----:R-:W-:-:S05]  /*03e0*/  IMAD.IADD R9, R4, 0x1, R9 ;  /* 0x0000000104097824 */ /* 0x002fca00078e0209 */
[----:B------:R-:W-:Y:S04]  /*03f0*/  STS [R2], R9 ;  /* 0x0000000902007388 */ /* 0x000fe80000000800 */
[----:B------:R-:W-:Y:S04]  /*0400*/  LDS R4, [R2+0x10] ;  /* 0x0000100002047984 */ /* 0x000fe80000000800 */
        /* <DEDUP_REMOVED lines=10> */
[----:B------:R1:W-:Y:S01]  /*04b0*/  STS [R2], R7 ;  /* 0x0000000702007388 */ /* 0x0003e20000000800 */
[----:B------:R-:W-:Y:S05]  /*04c0*/  @P0 EXIT ;  /* 0x000000000000094d */ /* 0x000fea0003800000 */
[----:B------:R-:W2:Y:S01]  /*04d0*/  S2UR UR5, SR_CgaCtaId ;  /* 0x00000000000579c3 */ /* 0x000ea20000008800 */
[----:B------:R-:W-:-:S07]  /*04e0*/  UMOV UR4, 0x400 ;  /* 0x0000040000047882 */ /* 0x000fce0000000000 */
[----:B------:R-:W3:Y:S01]  /*04f0*/  LDC.64 R4, c[0x0][0x388] ;  /* 0x0000e200ff047b82 */ /* 0x000ee20000000a00 */
[----:B--2---:R-:W-:Y:S01]  /*0500*/  ULEA UR4, UR5, UR4, 0x18 ;  /* 0x0000000405047291 */ /* 0x004fe2000f8ec0ff */
[----:B---3--:R-:W-:-:S08]  /*0510*/  IMAD.WIDE.U32 R4, R0, 0x8, R4 ;  /* 0x0000000800047825 */ /* 0x008fd000078e0004 */
[----:B01----:R-:W0:Y:S02]  /*0520*/  LDS R2, [UR4] ;  /* 0x00000004ff027984 */ /* 0x003e240008000800 */
[----:B0-----:R-:W-:-:S05]  /*0530*/  SHF.R.S32.HI R3, RZ, 0x1f, R2 ;  /* 0x0000001fff037819 */ /* 0x001fca0000011402 */
[----:B------:R-:W-:Y:S01]  /*0540*/  STG.E.64 desc[UR6][R4.64], R2 ;  /* 0x0000000204007986 */ /* 0x000fe2000c101b06 */
[----:B------:R-:W-:Y:S05]  /*0550*/  EXIT ;  /* 0x000000000000794d */ /* 0x000fea0003800000 */
.L_x_6:
[----:B------:R-:W-:-:S00]  /*0560*/  BRA `(.L_x_6) ;  /* 0xfffffffc00fc7947 */ /* 0x000fc0000383ffff */
[----:B------:R-:W-:-:S00]  /*0570*/  NOP ;  /* 0x0000000000007918 */ /* 0x000fc00000000000 */
        /* <DEDUP_REMOVED lines=8> */
.L_x_33:


//--------------------- .text._Z7reduce6ILj1EEvPlS0_ --------------------------
	.section	.text._Z7reduce6ILj1EEvPlS0_,"ax",@progbits
	.align	128
        .global         _Z7reduce6ILj1EEvPlS0_
        .type           _Z7reduce6ILj1EEvPlS0_,@function
        .size           _Z7reduce6ILj1EEvPlS0_,(.L_x_34 - _Z7reduce6ILj1EEvPlS0_)
        .other          _Z7reduce6ILj1EEvPlS0_,@"STO_CUDA_ENTRY STV_DEFAULT"
_Z7reduce6ILj1EEvPlS0_:
.text._Z7reduce6ILj1EEvPlS0_:
[----:B------:R-:W-:Y:S01]  /*0000*/  LDC R1, c[0x0][0x37c] ;  /* 0x0000df00ff017b82 */ /* 0x000fe20000000800 */
[----:B------:R-:W0:Y:S01]  /*0010*/  S2R R11, SR_CTAID.X ;  /* 0x00000000000b7919 */ /* 0x000e220000002500 */
[----:B------:R-:W0:Y:S06]  /*0020*/  LDCU UR4, c[0x0][0x360] ;  /* 0x00006c00ff0477ac */ /* 0x000e2c0008000800 */
[----:B------:R-:W1:Y:S01]  /*0030*/  LDC.64 R4, c[0x0][0x380] ;  /* 0x0000e000ff047b82 */ /* 0x000e620000000a00 */
[----:B------:R-:W2:Y:S01]  /*0040*/  S2R R9, SR_TID.X ;  /* 0x0000000000097919 */ /* 0x000ea20000002100 */
[----:B------:R-:W3:Y:S01]  /*0050*/  LDCU.64 UR6, c[0x0][0x358] ;  /* 0x00006b00ff0677ac */ /* 0x000ee20008000a00 */
[----:B0-----:R-:W-:-:S05]  /*0060*/  IMAD R0, R11, UR4, RZ ;  /* 0x000000040b007c24 */ /* 0x001fca000f8e02ff */
[----:B--2---:R-:W-:-:S04]  /*0070*/  LEA R3, R0, R9, 0x1 ;  /* 0x0000000900037211 */ /* 0x004fc800078e08ff */
[C---:B------:R-:W-:Y:S01]  /*0080*/  IADD3 R7, PT, PT, R3.reuse, UR4, RZ ;  /* 0x0000000403077c10 */ /* 0x040fe2000fffe0ff */
[----:B-1----:R-:W-:-:S04]  /*0090*/  IMAD.WIDE.U32 R2, R3, 0x8, R4 ;  /* 0x0000000803027825 */ /* 0x002fc800078e0004 */
[----:B------:R-:W-:Y:S02]  /*00a0*/  IMAD.WIDE.U32 R4, R7, 0x8, R4 ;  /* 0x0000000807047825 */ /* 0x000fe400078e0004 */
[----:B---3--:R-:W2:Y:S04]  /*00b0*/  LDG.E R2, desc[UR6][R2.64] ;  /* 0x0000000602027981 */ /* 0x008ea8000c1e1900 */
[----:B------:R-:W2:Y:S01]  /*00c0*/  LDG.E R5, desc[UR6][R4.64] ;  /* 0x0000000604057981 */ /* 0x000ea2000c1e1900 */
[----:B------:R-:W0:Y:S01]  /*00d0*/  S2UR UR5, SR_CgaCtaId ;  /* 0x00000000000579c3 */ /* 0x000e220000008800 */
[----:B------:R-:W-:Y:S01]  /*00e0*/  UMOV UR4, 0x400 ;  /* 0x0000040000047882 */ /* 0x000fe20000000000 */
[----:B------:R-:W-:Y:S01]  /*00f0*/  ISETP.NE.AND P0, PT, R9, RZ, PT ;  /* 0x000000ff0900720c */ /* 0x000fe20003f05270 */
[----:B0-----:R-:W-:-:S06]  /*0100*/  ULEA UR4, UR5, UR4, 0x18 ;  /* 0x0000000405047291 */ /* 0x001fcc000f8ec0ff */
[----:B------:R-:W-:Y:S02]  /*0110*/  LEA R0, R9, UR4, 0x2 ;  /* 0x0000000409007c11 */ /* 0x000fe4000f8e10ff */
[----:B--2---:R-:W-:-:S05]  /*0120*/  IADD3 R7, PT, PT, R2, R5, RZ ;  /* 0x0000000502077210 */ /* 0x004fca0007ffe0ff */
[----:B------:R0:W-:Y:S01]  /*0130*/  STS [R0], R7 ;  /* 0x0000000700007388 */ /* 0x0001e20000000800 */
[----:B------:R-:W-:Y:S06]  /*0140*/  BAR.SYNC.DEFER_BLOCKING 0x0 ;  /* 0x0000000000007b1d */ /* 0x000fec0000010000 */
[----:B------:R-:W-:Y:S05]  /*0150*/  @P0 EXIT ;  /* 0x000000000000094d */ /* 0x000fea0003800000 */
[----:B------:R-:W1:Y:S01]  /*0160*/  LDS R2, [UR4] ;  /* 0x00000004ff027984 */ /* 0x000e620008000800 */
[----:B------:R-:W2:Y:S02]  /*0170*/  LDC.64 R4, c[0x0][0x388] ;  /* 0x0000e200ff047b82 */ /* 0x000ea40000000a00 */
[----:B--2---:R-:W-:Y:S01]  /*0180*/  IMAD.WIDE.U32 R4, R11, 0x8, R4 ;  /* 0x000000080b047825 */ /* 0x004fe200078e0004 */
[----:B-1----:R-:W-:-:S05]  /*0190*/  SHF.R.S32.HI R3, RZ, 0x1f, R2 ;  /* 0x0000001fff037819 */ /* 0x002fca0000011402 */
[----:B------:R-:W-:Y:S01]  /*01a0*/  STG.E.64 desc[UR6][R4.64], R2 ;  /* 0x0000000204007986 */ /* 0x000fe2000c101b06 */
[----:B------:R-:W-:Y:S05]  /*01b0*/  EXIT ;  /* 0x000000000000794d */ /* 0x000fea0003800000 */
.L_x_7:
        /* <DEDUP_REMOVED lines=12> */
.L_x_34:


//--------------------- .text._Z7reduce6ILj2EEvPlS0_ --------------------------
	.section	.text._Z7reduce6ILj2EEvPlS0_,"ax",@progbits
	.align	128
        .global         _Z7reduce6ILj2EEvPlS0_
        .type           _Z7reduce6ILj2EEvPlS0_,@function
        .size           _Z7reduce6ILj2EEvPlS0_,(.L_x_35 - _Z7reduce6ILj2EEvPlS0_)
        .other          _Z7reduce6ILj2EEvPlS0_,@"STO_CUDA_ENTRY STV_DEFAULT"
_Z7reduce6ILj2EEvPlS0_:
.text._Z7reduce6ILj2EEvPlS0_:
[----:B------:R-:W-:Y:S01]  /*0000*/  LDC R1, c[0x0][0x37c] ;  /* 0x0000df00ff017b82 */ /* 0x000fe20000000800 */
[----:B------:R-:W0:Y:S01]  /*0010*/  S2R R11, SR_CTAID.X ;  /* 0x00000000000b7919 */ /* 0x000e220000002500 */
[----:B------:R-:W0:Y:S06]  /*0020*/  LDCU UR4, c[0x0][0x360] ;  /* 0x00006c00ff0477ac */ /* 0x000e2c0008000800 */
[----:B------:R-:W1:Y:S01]  /*0030*/  LDC.64 R4, c[0x0][0x380] ;  /* 0x0000e000ff047b82 */ /* 0x000e620000000a00 */
[----:B------:R-:W2:Y:S01]  /*0040*/  S2R R9, SR_TID.X ;  /* 0x0000000000097919 */ /* 0x000ea20000002100 */
[----:B------:R-:W3:Y:S01]  /*0050*/  LDCU.64 UR6, c[0x0][0x358] ;  /* 0x00006b00ff0677ac */ /* 0x000ee20008000a00 */
[----:B0-----:R-:W-:-:S04]  /*0060*/  IMAD R0, R11, UR4, RZ ;  /* 0x000000040b007c24 */ /* 0x001fc8000f8e02ff */
[----:B--2---:R-:W-:-:S04]  /*0070*/  IMAD R3, R0, 0x2, R9 ;  /* 0x0000000200037824 */ /* 0x004fc800078e0209 */
[C---:B------:R-:W-:Y:S02]  /*0080*/  VIADD R7, R3.reuse, UR4 ;  /* 0x0000000403077c36 */ /* 0x040fe40008000000 */
[----:B-1----:R-:W-:-:S04]  /*0090*/  IMAD.WIDE.U32 R2, R3, 0x8, R4 ;  /* 0x0000000803027825 */ /* 0x002fc800078e0004 */
[----:B------:R-:W-:Y:S02]  /*00a0*/  IMAD.WIDE.U32 R4, R7, 0x8, R4 ;  /* 0x0000000807047825 */ /* 0x000fe400078e0004 */
[----:B---3--:R-:W2:Y:S04]  /*00b0*/  LDG.E R2, desc[UR6][R2.64] ;  /* 0x0000000602027981 */ /* 0x008ea8000c1e1900 */
[----:B------:R-:W2:Y:S01]  /*00c0*/  LDG.E R5, desc[UR6][R4.64] ;  /* 0x0000000604057981 */ /* 0x000ea2000c1e1900 */
[----:B------:R-:W0:Y:S01]  /*00d0*/  S2UR UR5, SR_CgaCtaId ;  /* 0x00000000000579c3 */ /* 0x000e220000008800 */
[----:B------:R-:W-:Y:S01]  /*00e0*/  UMOV UR4, 0x400 ;  /* 0x0000040000047882 */ /* 0x000fe20000000000 */
[----:B------:R-:W-:Y:S01]  /*00f0*/  ISETP.GT.U32.AND P0, PT, R9, 0x1f, PT ;  /* 0x0000001f0900780c */ /* 0x000fe20003f04070 */
[----:B0-----:R-:W-:-:S06]  /*0100*/  ULEA UR4, UR5, UR4, 0x18 ;  /* 0x0000000405047291 */ /* 0x001fcc000f8ec0ff */
[----:B------:R-:W-:Y:S02]  /*0110*/  LEA R0, R9, UR4, 0x2 ;  /* 0x0000000409007c11 */ /* 0x000fe4000f8e10ff */
[----:B--2---:R-:W-:-:S05]  /*0120*/  IADD3 R7, PT, PT, R2, R5, RZ ;  /* 0x0000000502077210 */ /* 0x004fca0007ffe0ff */
[----:B------:R0:W-:Y:S01]  /*0130*/  STS [R0], R7 ;  /* 0x0000000700007388 */ /* 0x0001e20000000800 */
[----:B------:R-:W-:Y:S06]  /*0140*/  BAR.SYNC.DEFER_BLOCKING 0x0 ;  /* 0x0000000000007b1d */ /* 0x000fec0000010000 */
[----:B------:R-:W-:Y:S05]  /*0150*/  @P0 EXIT ;  /* 0x000000000000094d */ /* 0x000fea0003800000 */
[----:B------:R-:W-:Y:S01]  /*0160*/  LDS R2, [R0+0x4] ;  /* 0x0000040000027984 */ /* 0x000fe20000000800 */
[----:B------:R-:W-:-:S03]  /*0170*/  ISETP.NE.AND P0, PT, R9, RZ, PT ;  /* 0x000000ff0900720c */ /* 0x000fc60003f05270 */
[----:B------:R-:W1:Y:S02]  /*0180*/  LDS R3, [R0] ;  /* 0x0000000000037984 */ /* 0x000e640000000800 */
[----:B-1----:R-:W-:-:S05]  /*0190*/  IADD3 R3, PT, PT, R2, R3, RZ ;  /* 0x0000000302037210 */ /* 0x002fca0007ffe0ff */
[----:B------:R1:W-:Y:S03]  /*01a0*/  STS [R0], R3 ;  /* 0x0000000300007388 */ /* 0x0003e60000000800 */
[----:B------:R-:W-:Y:S05]  /*01b0*/  @P0 EXIT ;  /* 0x000000000000094d */ /* 0x000fea0003800000 */
[----:B------:R-:W1:Y:S01]  /*01c0*/  LDS R2, [UR4] ;  /* 0x00000004ff027984 */ /* 0x000e620008000800 */
[----:B------:R-:W2:Y:S02]  /*01d0*/  LDC.64 R4, c[0x0][0x388] ;  /* 0x0000e200ff047b82 */ /* 0x000ea40000000a00 */
[----:B--2---:R-:W-:Y:S01]  /*01e0*/  IMAD.WIDE.U32 R4, R11, 0x8, R4 ;  /* 0x000000080b047825 */ /* 0x004fe200078e0004 */
[----:B-1----:R-:W-:-:S05]  /*01f0*/  SHF.R.S32.HI R3, RZ, 0x1f, R2 ;  /* 0x0000001fff037819 */ /* 0x002fca0000011402 */
[----:B------:R-:W-:Y:S01]  /*0200*/  STG.E.64 desc[UR6][R4.64], R2 ;  /* 0x0000000204007986 */ /* 0x000fe2000c101b06 */
[----:B------:R-:W-:Y:S05]  /*0210*/  EXIT ;  /* 0x000000000000794d */ /* 0x000fea0003800000 */
.L_x_8:
        /* <DEDUP_REMOVED lines=14> */
.L_x_35:


//--------------------- .text._Z7reduce6ILj4EEvPlS0_ --------------------------
	.section	.text._Z7reduce6ILj4EEvPlS0_,"ax",@progbits
	.align	128
        .global         _Z7reduce6ILj4EEvPlS0_
        .type           _Z7reduce6ILj4EEvPlS0_,@function
        .size           _Z7reduce6ILj4EEvPlS0_,(.L_x_36 - _Z7reduce6ILj4EEvPlS0_)
        .other          _Z7reduce6ILj4EEvPlS0_,@"STO_CUDA_ENTRY STV_DEFAULT"
_Z7reduce6ILj4EEvPlS0_:
.text._Z7reduce6ILj4EEvPlS0_:
        /* <DEDUP_REMOVED lines=17> */
[----:B------:R-:W-:Y:S01]  /*0110*/  LEA R0, R9, UR4, 0x2 ;  /* 0x0000000409007c11 */ /* 0x000fe2000f8e10ff */
[----:B--2---:R-:W-:-:S05]  /*0120*/  IMAD.IADD R7, R2, 0x1, R5 ;  /* 0x0000000102077824 */ /* 0x004fca00078e0205 */
[----:B------:R0:W-:Y:S01]  /*0130*/  STS [R0], R7 ;  /* 0x0000000700007388 */ /* 0x0001e20000000800 */
[----:B------:R-:W-:Y:S06]  /*0140*/  BAR.SYNC.DEFER_BLOCKING 0x0 ;  /* 0x0000000000007b1d */ /* 0x000fec0000010000 */
        /* <DEDUP_REMOVED lines=9> */
[----:B------:R1:W-:Y:S01]  /*01e0*/  STS [R0], R5 ;  /* 0x0000000500007388 */ /* 0x0003e20000000800 */
[----:B------:R-:W-:Y:S05]  /*01f0*/  @P0 EXIT ;  /* 0x000000000000094d */ /* 0x000fea0003800000 */
[----:B------:R-:W2:Y:S01]  /*0200*/  LDS R2, [UR4] ;  /* 0x00000004ff027984 */ /* 0x000ea20008000800 */
[----:B-1----:R-:W1:Y:S02]  /*0210*/  LDC.64 R4, c[0x0][0x388] ;  /* 0x0000e200ff047b82 */ /* 0x002e640000000a00 */
[----:B-1----:R-:W-:Y:S01]  /*0220*/  IMAD.WIDE.U32 R4, R11, 0x8, R4 ;  /* 0x000000080b047825 */ /* 0x002fe200078e0004 */
[----:B--2---:R-:W-:-:S05]  /*0230*/  SHF.R.S32.HI R3, RZ, 0x1f, R2 ;  /* 0x0000001fff037819 */ /* 0x004fca0000011402 */
[----:B------:R-:W-:Y:S01]  /*0240*/  STG.E.64 desc[UR6][R4.64], R2 ;  /* 0x0000000204007986 */ /* 0x000fe2000c101b06 */
[----:B------:R-:W-:Y:S05]  /*0250*/  EXIT ;  /* 0x000000000000794d */ /* 0x000fea0003800000 */
.L_x_9:
        /* <DEDUP_REMOVED lines=10> */
.L_x_36:


//--------------------- .text._Z7reduce6ILj8EEvPlS0_ --------------------------
	.section	.text._Z7reduce6ILj8EEvPlS0_,"ax",@progbits
	.align	128
        .global         _Z7reduce6ILj8EEvPlS0_
        .type           _Z7reduce6ILj8EEvPlS0_,@function
        .size           _Z7reduce6ILj8EEvPlS0_,(.L_x_37 - _Z7reduce6ILj8EEvPlS0_)
        .other          _Z7reduce6ILj8EEvPlS0_,@"STO_CUDA_ENTRY STV_DEFAULT"
_Z7reduce6ILj8EEvPlS0_:
.text._Z7reduce6ILj8EEvPlS0_:
        /* <DEDUP_REMOVED lines=32> */
[----:B0-----:R-:W0:Y:S02]  /*0200*/  LDS R7, [R0] ;  /* 0x0000000000077984 */ /* 0x001e240000000800 */
[----:B0-----:R-:W-:-:S05]  /*0210*/  IADD3 R7, PT, PT, R2, R7, RZ ;  /* 0x0000000702077210 */ /* 0x001fca0007ffe0ff */
[----:B------:R0:W-:Y:S01]  /*0220*/  STS [R0], R7 ;  /* 0x0000000700007388 */ /* 0x0001e20000000800 */
[----:B------:R-:W-:Y:S05]  /*0230*/  @P0 EXIT ;  /* 0x000000000000094d */ /* 0x000fea0003800000 */
[----:B------:R-:W1:Y:S01]  /*0240*/  LDS R2, [UR4] ;  /* 0x00000004ff027984 */ /* 0x000e620008000800 */
[----:B------:R-:W2:Y:S02]  /*0250*/  LDC.64 R4, c[0x0][0x388] ;  /* 0x0000e200ff047b82 */ /* 0x000ea40000000a00 */
[----:B--2---:R-:W-:Y:S01]  /*0260*/  IMAD.WIDE.U32 R4, R11, 0x8, R4 ;  /* 0x000000080b047825 */ /* 0x004fe200078e0004 */
[----:B-1----:R-:W-:-:S05]  /*0270*/  SHF.R.S32.HI R3, RZ, 0x1f, R2 ;  /* 0x0000001fff037819 */ /* 0x002fca0000011402 */
[----:B------:R-:W-:Y:S01]  /*0280*/  STG.E.64 desc[UR6][R4.64], R2 ;  /* 0x0000000204007986 */ /* 0x000fe2000c101b06 */
[----:B------:R-:W-:Y:S05]  /*0290*/  EXIT ;  /* 0x000000000000794d */ /* 0x000fea0003800000 */
.L_x_10:
        /* <DEDUP_REMOVED lines=14> */
.L_x_37:


//--------------------- .text._Z7reduce6ILj16EEvPlS0_ --------------------------
	.section	.text._Z7reduce6ILj16EEvPlS0_,"ax",@progbits
	.align	128
        .global         _Z7reduce6ILj16EEvPlS0_
        .type           _Z7reduce6ILj16EEvPlS0_,@function
        .size           _Z7reduce6ILj16EEvPlS0_,(.L_x_38 - _Z7reduce6ILj16EEvPlS0_)
        .other          _Z7reduce6ILj16EEvPlS0_,@"STO_CUDA_ENTRY STV_DEFAULT"
_Z7reduce6ILj16EEvPlS0_:
.text._Z7reduce6ILj16EEvPlS0_:
        /* <DEDUP_REMOVED lines=32> */
[----:B0-----:R-:W0:Y:S02]  /*0200*/  LDS R7, [R6] ;  /* 0x0000000006077984 */ /* 0x001e240000000800 */
[----:B0-----:R-:W-:-:S05]  /*0210*/  IADD3 R7, PT, PT, R2, R7, RZ ;  /* 0x0000000702077210 */ /* 0x001fca0007ffe0ff */
[----:B------:R-:W-:Y:S04]  /*0220*/  STS [R6], R7 ;  /* 0x0000000706007388 */ /* 0x000fe80000000800 */
[----:B------:R-:W-:Y:S04]  /*0230*/  LDS R2, [R6+0x4] ;  /* 0x0000040006027984 */ /* 0x000fe80000000800 */
[----:B------:R-:W0:Y:S02]  /*0240*/  LDS R9, [R6] ;  /* 0x0000000006097984 */ /* 0x000e240000000800 */
[----:B0-----:R-:W-:-:S05]  /*0250*/  IMAD.IADD R9, R2, 0x1, R9 ;  /* 0x0000000102097824 */ /* 0x001fca00078e0209 */
        /* <DEDUP_REMOVED lines=8> */
.L_x_11:
        /* <DEDUP_REMOVED lines=10> */
.L_x_38:


//--------------------- .text._Z7reduce6ILj32EEvPlS0_ --------------------------
	.section	.text._Z7reduce6ILj32EEvPlS0_,"ax",@progbits
	.align	128
        .global         _Z7reduce6ILj32EEvPlS0_
        .type           _Z7reduce6ILj32EEvPlS0_,@function
        .size           _Z7reduce6ILj32EEvPlS0_,(.L_x_39 - _Z7reduce6ILj32EEvPlS0_)
        .other          _Z7reduce6ILj32EEvPlS0_,@"STO_CUDA_ENTRY STV_DEFAULT"
_Z7reduce6ILj32EEvPlS0_:
.text._Z7reduce6ILj32EEvPlS0_:
        /* <DEDUP_REMOVED lines=33> */
[----:B0-----:R-:W-:-:S05]  /*0210*/  IMAD.IADD R7, R2, 0x1, R7 ;  /* 0x0000000102077824 */ /* 0x001fca00078e0207 */
[----:B------:R-:W-:Y:S04]  /*0220*/  STS [R6], R7 ;  /* 0x0000000706007388 */ /* 0x000fe80000000800 */
[----:B------:R-:W-:Y:S04]  /*0230*/  LDS R2, [R6+0x8] ;  /* 0x0000080006027984 */ /* 0x000fe80000000800 */
[----:B------:R-:W0:Y:S02]  /*0240*/  LDS R9, [R6] ;  /* 0x0000000006097984 */ /* 0x000e240000000800 */
[----:B0-----:R-:W-:-:S05]  /*0250*/  IADD3 R9, PT, PT, R2, R9, RZ ;  /* 0x0000000902097210 */ /* 0x001fca0007ffe0ff */
[----:B------:R-:W-:Y:S04]  /*0260*/  STS [R6], R9 ;  /* 0x0000000906007388 */ /* 0x000fe80000000800 */
[----:B------:R-:W-:Y:S04]  /*0270*/  LDS R2, [R6+0x4] ;  /* 0x0000040006027984 */ /* 0x000fe80000000800 */
[----:B------:R-:W0:Y:S02]  /*0280*/  LDS R3, [R6] ;  /* 0x0000000006037984 */ /* 0x000e240000000800 */
[----:B0-----:R-:W-:-:S05]  /*0290*/  IADD3 R3, PT, PT, R2, R3, RZ ;  /* 0x0000000302037210 */ /* 0x001fca0007ffe0ff */
[----:B------:R0:W-:Y:S01]  /*02a0*/  STS [R6], R3 ;  /* 0x0000000306007388 */ /* 0x0001e20000000800 */
[----:B------:R-:W-:Y:S05]  /*02b0*/  @P0 EXIT ;  /* 0x000000000000094d */ /* 0x000fea0003800000 */
[----:B------:R-:W0:Y:S01]  /*02c0*/  LDS R2, [UR4] ;  /* 0x00000004ff027984 */ /* 0x000e220008000800 */
[----:B------:R-:W1:Y:S02]  /*02d0*/  LDC.64 R4, c[0x0][0x388] ;  /* 0x0000e200ff047b82 */ /* 0x000e640000000a00 */
[----:B-1----:R-:W-:Y:S01]  /*02e0*/  IMAD.WIDE.U32 R4, R0, 0x8, R4 ;  /* 0x0000000800047825 */ /* 0x002fe200078e0004 */
[----:B0-----:R-:W-:-:S05]  /*02f0*/  SHF.R.S32.HI R3, RZ, 0x1f, R2 ;  /* 0x0000001fff037819 */ /* 0x001fca0000011402 */
[----:B------:R-:W-:Y:S01]  /*0300*/  STG.E.64 desc[UR6][R4.64], R2 ;  /* 0x0000000204007986 */ /* 0x000fe2000c101b06 */
[----:B------:R-:W-:Y:S05]  /*0310*/  EXIT ;  /* 0x000000000000794d */ /* 0x000fea0003800000 */
.L_x_12:
        /* <DEDUP_REMOVED lines=14> */
.L_x_39:


//--------------------- .text._Z7reduce6ILj64EEvPlS0_ --------------------------
	.section	.text._Z7reduce6ILj64EEvPlS0_,"ax",@progbits
	.align	128
        .global         _Z7reduce6ILj64EEvPlS0_
        .type           _Z7reduce6ILj64EEvPlS0_,@function
        .size           _Z7reduce6ILj64EEvPlS0_,(.L_x_40 - _Z7reduce6ILj64EEvPlS0_)
        .other          _Z7reduce6ILj64EEvPlS0_,@"STO_CUDA_ENTRY STV_DEFAULT"
_Z7reduce6ILj64EEvPlS0_:
.text._Z7reduce6ILj64EEvPlS0_:
        /* <DEDUP_REMOVED lines=45> */
[----:B0-----:R-:W-:-:S05]  /*02d0*/  IMAD.IADD R6, R5, 0x1, R6 ;  /* 0x0000000105067824 */ /* 0x001fca00078e0206 */
        /* <DEDUP_REMOVED lines=8> */
.L_x_13:
        /* <DEDUP_REMOVED lines=10> */
.L_x_40:


//--------------------- .text._Z7reduce6ILj128EEvPlS0_ --------------------------
	.section	.text._Z7reduce6ILj128EEvPlS0_,"ax",@progbits
	.align	128
        .global         _Z7reduce6ILj128EEvPlS0_
        .type           _Z7reduce6ILj128EEvPlS0_,@function
        .size           _Z7reduce6ILj128EEvPlS0_,(.L_x_41 - _Z7reduce6ILj128EEvPlS0_)
        .other          _Z7reduce6ILj128EEvPlS0_,@"STO_CUDA_ENTRY STV_DEFAULT"
_Z7reduce6ILj128EEvPlS0_:
.text._Z7reduce6ILj128EEvPlS0_:
        /* <DEDUP_REMOVED lines=15> */
[C---:B------:R-:W-:Y:S02]  /*00f0*/  ISETP.GT.U32.AND P0, PT, R2.reuse, 0x3f, PT ;  /* 0x0000003f0200780c */ /* 0x040fe40003f04070 */
[----:B------:R-:W-:Y:S01]  /*0100*/  ISETP.GT.U32.AND P1, PT, R2, 0x1f, PT ;  /* 0x0000001f0200780c */ /* 0x000fe20003f24070 */
[----:B0-----:R-:W-:-:S06]  /*0110*/  ULEA UR4, UR5, UR4, 0x18 ;  /* 0x0000000405047291 */ /* 0x001fcc000f8ec0ff */
[----:B------:R-:W-:Y:S02]  /*0120*/  LEA R3, R2, UR4, 0x2 ;  /* 0x0000000402037c11 */ /* 0x000fe4000f8e10ff */
[----:B--2---:R-:W-:-:S05]  /*0130*/  IADD3 R10, PT, PT, R4, R7, RZ ;  /* 0x00000007040a7210 */ /* 0x004fca0007ffe0ff */
[----:B------:R-:W-:Y:S01]  /*0140*/  STS [R3], R10 ;  /* 0x0000000a03007388 */ /* 0x000fe20000000800 */
[----:B------:R-:W-:Y:S06]  /*0150*/  BAR.SYNC.DEFER_BLOCKING 0x0 ;  /* 0x0000000000007b1d */ /* 0x000fec0000010000 */
[----:B------:R-:W-:Y:S04]  /*0160*/  @!P0 LDS R8, [R3+0x100] ;  /* 0x0001000003088984 */ /* 0x000fe80000000800 */
[----:B------:R-:W0:Y:S02]  /*0170*/  @!P0 LDS R5, [R3] ;  /* 0x0000000003058984 */ /* 0x000e240000000800 */
[----:B0-----:R-:W-:-:S05]  /*0180*/  @!P0 IMAD.IADD R8, R8, 0x1, R5 ;  /* 0x0000000108088824 */ /* 0x001fca00078e0205 */
[----:B------:R0:W-:Y:S01]  /*0190*/  @!P0 STS [R3], R8 ;  /* 0x0000000803008388 */ /* 0x0001e20000000800 */
        /* <DEDUP_REMOVED lines=34> */
.L_x_14:
        /* <DEDUP_REMOVED lines=12> */
.L_x_41:


//--------------------- .text._Z7reduce6ILj256EEvPlS0_ --------------------------
	.section	.text._Z7reduce6ILj256EEvPlS0_,"ax",@progbits
	.align	128
        .global         _Z7reduce6ILj256EEvPlS0_
        .type           _Z7reduce6ILj256EEvPlS0_,@function
        .size           _Z7reduce6ILj256EEvPlS0_,(.L_x_42 - _Z7reduce6ILj256EEvPlS0_)
        .other          _Z7reduce6ILj256EEvPlS0_,@"STO_CUDA_ENTRY STV_DEFAULT"
_Z7reduce6ILj256EEvPlS0_:
.text._Z7reduce6ILj256EEvPlS0_:
        /* <DEDUP_REMOVED lines=8> */
[C---:B-1----:R-:W-:Y:S01]  /*0080*/  IMAD.WIDE.U32 R4, R3.reuse, 0x8, R6 ;  /* 0x0000000803047825 */ /* 0x042fe200078e0006 */
[----:B------:R-:W-:-:S05]  /*0090*/  IADD3 R9, PT, PT, R3, UR4, RZ ;  /* 0x0000000403097c10 */ /* 0x000fca000fffe0ff */
[----:B------:R-:W-:Y:S01]  /*00a0*/  IMAD.WIDE.U32 R6, R9, 0x8, R6 ;  /* 0x0000000809067825 */ /* 0x000fe200078e0006 */
[----:B---3--:R-:W2:Y:S05]  /*00b0*/  LDG.E R4, desc[UR6][R4.64] ;  /* 0x0000000604047981 */ /* 0x008eaa000c1e1900 */
[----:B------:R-:W2:Y:S01]  /*00c0*/  LDG.E R7, desc[UR6][R6.64] ;  /* 0x0000000606077981 */ /* 0x000ea2000c1e1900 */
[----:B------:R-:W0:Y:S01]  /*00d0*/  S2UR UR5, SR_CgaCtaId ;  /* 0x00000000000579c3 */ /* 0x000e220000008800 */
[----:B------:R-:W-:Y:S01]  /*00e0*/  UMOV UR4, 0x400 ;  /* 0x0000040000047882 */ /* 0x000fe20000000000 */
[C---:B------:R-:W-:Y:S02]  /*00f0*/  ISETP.GT.U32.AND P1, PT, R2.reuse, 0x7f, PT ;  /* 0x0000007f0200780c */ /* 0x040fe40003f24070 */
[----:B------:R-:W-:Y:S01]  /*0100*/  ISETP.GT.U32.AND P0, PT, R2, 0x3f, PT ;  /* 0x0000003f0200780c */ /* 0x000fe20003f04070 */
[----:B0-----:R-:W-:-:S06]  /*0110*/  ULEA UR4, UR5, UR4, 0x18 ;  /* 0x0000000405047291 */ /* 0x001fcc000f8ec0ff */
[----:B------:R-:W-:Y:S01]  /*0120*/  LEA R3, R2, UR4, 0x2 ;  /* 0x0000000402037c11 */ /* 0x000fe2000f8e10ff */
[----:B--2---:R-:W-:-:S05]  /*0130*/  IMAD.IADD R10, R4, 0x1, R7 ;  /* 0x00000001040a7824 */ /* 0x004fca00078e0207 */
[----:B------:R-:W-:Y:S01]  /*0140*/  STS [R3], R10 ;  /* 0x0000000a03007388 */ /* 0x000fe20000000800 */
[----:B------:R-:W-:Y:S06]  /*0150*/  BAR.SYNC.DEFER_BLOCKING 0x0 ;  /* 0x0000000000007b1d */ /* 0x000fec0000010000 */
[----:B------:R-:W-:Y:S04]  /*0160*/  @!P1 LDS R8, [R3+0x200] ;  /* 0x0002000003089984 */ /* 0x000fe80000000800 */
[----:B------:R-:W0:Y:S02]  /*0170*/  @!P1 LDS R5, [R3] ;  /* 0x0000000003059984 */ /* 0x000e240000000800 */
[----:B0-----:R-:W-:-:S05]  /*0180*/  @!P1 IADD3 R8, PT, PT, R8, R5, RZ ;  /* 0x0000000508089210 */ /* 0x001fca0007ffe0ff */
[----:B------:R-:W-:Y:S01]  /*0190*/  @!P1 STS [R3], R8 ;  /* 0x0000000803009388 */ /* 0x000fe20000000800 */
[----:B------:R-:W-:Y:S01]  /*01a0*/  BAR.SYNC.DEFER_BLOCKING 0x0 ;  /* 0x0000000000007b1d */ /* 0x000fe20000010000 */
[----:B------:R-:W-:-:S05]  /*01b0*/  ISETP.GT.U32.AND P1, PT, R2, 0x1f, PT ;  /* 0x0000001f0200780c */ /* 0x000fca0003f24070 */
[----:B------:R-:W-:Y:S04]  /*01c0*/  @!P0 LDS R4, [R3+0x100] ;  /* 0x0001000003048984 */ /* 0x000fe80000000800 */
[----:B------:R-:W0:Y:S02]  /*01d0*/  @!P0 LDS R5, [R3] ;  /* 0x0000000003058984 */ /* 0x000e240000000800 */
[----:B0-----:R-:W-:-:S05]  /*01e0*/  @!P0 IMAD.IADD R4, R4, 0x1, R5 ;  /* 0x0000000104048824 */ /* 0x001fca00078e0205 */
[----:B------:R0:W-:Y:S01]  /*01f0*/  @!P0 STS [R3], R4 ;  /* 0x0000000403008388 */ /* 0x0001e20000000800 */
[----:B------:R-:W-:Y:S06]  /*0200*/  BAR.SYNC.DEFER_BLOCKING 0x0 ;  /* 0x0000000000007b1d */ /* 0x000fec0000010000 */
[----:B------:R-:W-:Y:S05]  /*0210*/  @P1 EXIT ;  /* 0x000000000000194d */ /* 0x000fea0003800000 */
[----:B0-----:R-:W-:Y:S01]  /*0220*/  LDS R4, [R3+0x80] ;  /* 0x0000800003047984 */ /* 0x001fe20000000800 */
[----:B------:R-:W-:-:S03]  /*0230*/  ISETP.NE.AND P0, PT, R2, RZ, PT ;  /* 0x000000ff0200720c */ /* 0x000fc60003f05270 */
[----:B------:R-:W0:Y:S02]  /*0240*/  LDS R5, [R3] ;  /* 0x0000000003057984 */ /* 0x000e240000000800 */
        /* <DEDUP_REMOVED lines=29> */
.L_x_15:
        /* <DEDUP_REMOVED lines=14> */
.L_x_42:


//--------------------- .text._Z7reduce6ILj512EEvPlS0_ --------------------------
	.section	.text._Z7reduce6ILj512EEvPlS0_,"ax",@progbits
	.align	128
        .global         _Z7reduce6ILj512EEvPlS0_
        .type           _Z7reduce6ILj512EEvPlS0_,@function
        .size           _Z7reduce6ILj512EEvPlS0_,(.L_x_43 - _Z7reduce6ILj512EEvPlS0_)
        .other          _Z7reduce6ILj512EEvPlS0_,@"STO_CUDA_ENTRY STV_DEFAULT"
_Z7reduce6ILj512EEvPlS0_:
.text._Z7reduce6ILj512EEvPlS0_:
        /* <DEDUP_REMOVED lines=25> */
[----:B------:R-:W-:Y:S01]  /*0190*/  @!P1 STS [R3], R8 ;  /* 0x0000000803009388 */ /* 0x000fe20000000800 */
[----:B------:R-:W-:Y:S01]  /*01a0*/  BAR.SYNC.DEFER_BLOCKING 0x0 ;  /* 0x0000000000007b1d */ /* 0x000fe20000010000 */
[----:B------:R-:W-:-:S05]  /*01b0*/  ISETP.GT.U32.AND P1, PT, R2, 0x3f, PT ;  /* 0x0000003f0200780c */ /* 0x000fca0003f24070 */
        /* <DEDUP_REMOVED lines=44> */
.L_x_16:
        /* <DEDUP_REMOVED lines=16> */
.L_x_43:


//--------------------- .text._Z7reduce6ILj1024EEvPlS0_ --------------------------
	.section	.text._Z7reduce6ILj1024EEvPlS0_,"ax",@progbits
	.align	128
        .global         _Z7reduce6ILj1024EEvPlS0_
        .type           _Z7reduce6ILj1024EEvPlS0_,@function
        .size           _Z7reduce6ILj1024EEvPlS0_,(.L_x_44 - _Z7reduce6ILj1024EEvPlS0_)
        .other          _Z7reduce6ILj1024EEvPlS0_,@"STO_CUDA_ENTRY STV_DEFAULT"
_Z7reduce6ILj1024EEvPlS0_:
.text._Z7reduce6ILj1024EEvPlS0_:
        /* <DEDUP_REMOVED lines=43> */
[----:B------:R0:W-:Y:S01]  /*02b0*/  @!P1 STS [R3], R8 ;  /* 0x0000000803009388 */ /* 0x0001e20000000800 */
        /* <DEDUP_REMOVED lines=34> */
.L_x_17:
        /* <DEDUP_REMOVED lines=10> */
.L_x_44:


//--------------------- .text._Z7reduce5PlS_      --------------------------
	.section	.text._Z7reduce5PlS_,"ax",@progbits
	.align	128
        .global         _Z7reduce5PlS_
        .type           _Z7reduce5PlS_,@function
        .size           _Z7reduce5PlS_,(.L_x_45 - _Z7reduce5PlS_)
        .other          _Z7reduce5PlS_,@"STO_CUDA_ENTRY STV_DEFAULT"
_Z7reduce5PlS_:
.text._Z7reduce5PlS_:
        /* <DEDUP_REMOVED lines=15> */
[----:B------:R-:W-:Y:S01]  /*00f0*/  UISETP.GE.U32.AND UP0, UPT, UR8, 0x42, UPT ;  /* 0x000000420800788c */ /* 0x000fe2000bf06070 */
[----:B------:R-:W-:Y:S01]  /*0100*/  ISETP.GT.U32.AND P0, PT, R2, 0x1f, PT ;  /* 0x0000001f0200780c */ /* 0x000fe20003f04070 */
[----:B0-----:R-:W-:-:S06]  /*0110*/  ULEA UR4, UR5, UR4, 0x18 ;  /* 0x0000000405047291 */ /* 0x001fcc000f8ec0ff */
[----:B------:R-:W-:Y:S02]  /*0120*/  LEA R3, R2, UR4, 0x2 ;  /* 0x0000000402037c11 */ /* 0x000fe4000f8e10ff */
[----:B--2---:R-:W-:-:S05]  /*0130*/  IADD3 R8, PT, PT, R4, R7, RZ ;  /* 0x0000000704087210 */ /* 0x004fca0007ffe0ff */
[----:B------:R0:W-:Y:S01]  /*0140*/  STS [R3], R8 ;  /* 0x0000000803007388 */ /* 0x0001e20000000800 */
[----:B------:R-:W-:Y:S06]  /*0150*/  BAR.SYNC.DEFER_BLOCKING 0x0 ;  /* 0x0000000000007b1d */ /* 0x000fec0000010000 */
[----:B------:R-:W-:Y:S05]  /*0160*/  BRA.U !UP0, `(.L_x_18) ;  /* 0x0000000108307547 */ /* 0x000fea000b800000 */
[----:B------:R-:W-:-:S07]  /*0170*/  IMAD.U32 R4, RZ, RZ, UR8 ;  /* 0x00000008ff047e24 */ /* 0x000fce000f8e00ff */
.L_x_19:
        /* <DEDUP_REMOVED lines=8> */
[----:B------:R-:W-:Y:S02]  /*0200*/  ISETP.GT.U32.AND P1, PT, R4, 0x83, PT ;  /* 0x000000830400780c */ /* 0x000fe40003f24070 */
[----:B------:R-:W-:-:S11]  /*0210*/  MOV R4, R7 ;  /* 0x0000000700047202 */ /* 0x000fd60000000f00 */
[----:B-1----:R-:W-:Y:S05]  /*0220*/  @P1 BRA `(.L_x_19) ;  /* 0xfffffffc00d41947 */ /* 0x002fea000383ffff */
.L_x_18:
        /* <DEDUP_REMOVED lines=27> */
[----:B------:R-:W1:Y:S01]  /*03e0*/  S2UR UR5, SR_CgaCtaId ;  /* 0x00000000000579c3 */ /* 0x000e620000008800 */
[----:B------:R-:W-:-:S07]  /*03f0*/  UMOV UR4, 0x400 ;  /* 0x0000040000047882 */ /* 0x000fce0000000000 */
[----:B------:R-:W2:Y:S01]  /*0400*/  LDC.64 R4, c[0x0][0x388] ;  /* 0x0000e200ff047b82 */ /* 0x000ea20000000a00 */
[----:B-1----:R-:W-:Y:S01]  /*0410*/  ULEA UR4, UR5, UR4, 0x18 ;  /* 0x0000000405047291 */ /* 0x002fe2000f8ec0ff */
[----:B--2---:R-:W-:-:S08]  /*0420*/  IMAD.WIDE.U32 R4, R0, 0x8, R4 ;  /* 0x0000000800047825 */ /* 0x004fd000078e0004 */
[----:B------:R-:W0:Y:S02]  /*0430*/  LDS R2, [UR4] ;  /* 0x00000004ff027984 */ /* 0x000e240008000800 */
[----:B0-----:R-:W-:-:S05]  /*0440*/  SHF.R.S32.HI R3, RZ, 0x1f, R2 ;  /* 0x0000001fff037819 */ /* 0x001fca0000011402 */
[----:B------:R-:W-:Y:S01]  /*0450*/  STG.E.64 desc[UR6][R4.64], R2 ;  /* 0x0000000204007986 */ /* 0x000fe2000c101b06 */
[----:B------:R-:W-:Y:S05]  /*0460*/  EXIT ;  /* 0x000000000000794d */ /* 0x000fea0003800000 */
.L_x_20:
        /* <DEDUP_REMOVED lines=9> */
.L_x_45:


//--------------------- .text._Z7reduce4PlS_      --------------------------
	.section	.text._Z7reduce4PlS_,"ax",@progbits
	.align	128
        .global         _Z7reduce4PlS_
        .type           _Z7reduce4PlS_,@function
        .size           _Z7reduce4PlS_,(.L_x_46 - _Z7reduce4PlS_)
        .other          _Z7reduce4PlS_,@"STO_CUDA_ENTRY STV_DEFAULT"
_Z7reduce4PlS_:
.text._Z7reduce4PlS_:
[----:B------:R-:W-:Y:S01]  /*0000*/  LDC R1, c[0x0][0x37c] ;  /* 0x0000df00ff017b82 */ /* 0x000fe20000000800 */
[----:B------:R-:W0:Y:S01]  /*0010*/  S2R R11, SR_CTAID.X ;  /* 0x00000000000b7919 */ /* 0x000e220000002500 */
[----:B------:R-:W0:Y:S06]  /*0020*/  LDCU UR8, c[0x0][0x360] ;  /* 0x00006c00ff0877ac */ /* 0x000e2c0008000800 */
[----:B------:R-:W1:Y:S01]  /*0030*/  LDC.64 R4, c[0x0][0x380] ;  /* 0x0000e000ff047b82 */ /* 0x000e620000000a00 */
[----:B------:R-:W2:Y:S01]  /*0040*/  S2R R9, SR_TID.X ;  /* 0x0000000000097919 */ /* 0x000ea20000002100 */
[----:B------:R-:W3:Y:S01]  /*0050*/  LDCU.64 UR6, c[0x0][0x358] ;  /* 0x00006b00ff0677ac */ /* 0x000ee20008000a00 */
[----:B0-----:R-:W-:-:S04]  /*0060*/  IMAD R0, R11, UR8, RZ ;  /* 0x000000080b007c24 */ /* 0x001fc8000f8e02ff */
[----:B--2---:R-:W-:-:S05]  /*0070*/  IMAD R3, R0, 0x2, R9 ;  /* 0x0000000200037824 */ /* 0x004fca00078e0209 */
[C---:B------:R-:W-:Y:S01]  /*0080*/  IADD3 R7, PT, PT, R3.reuse, UR8, RZ ;  /* 0x0000000803077c10 */ /* 0x040fe2000fffe0ff */
[----:B-1----:R-:W-:-:S04]  /*0090*/  IMAD.WIDE.U32 R2, R3, 0x8, R4 ;  /* 0x0000000803027825 */ /* 0x002fc800078e0004 */
[----:B------:R-:W-:Y:S02]  /*00a0*/  IMAD.WIDE.U32 R4, R7, 0x8, R4 ;  /* 0x0000000807047825 */ /* 0x000fe400078e0004 */
[----:B---3--:R-:W2:Y:S04]  /*00b0*/  LDG.E R2, desc[UR6][R2.64] ;  /* 0x0000000602027981 */ /* 0x008ea8000c1e1900 */
[----:B------:R-:W2:Y:S01]  /*00c0*/  LDG.E R5, desc[UR6][R4.64] ;  /* 0x0000000604057981 */ /* 0x000ea2000c1e1900 */
[----:B------:R-:W0:Y:S01]  /*00d0*/  S2UR UR5, SR_CgaCtaId ;  /* 0x00000000000579c3 */ /* 0x000e220000008800 */
[----:B------:R-:W-:Y:S01]  /*00e0*/  UMOV UR4, 0x400 ;  /* 0x0000040000047882 */ /* 0x000fe20000000000 */
[----:B------:R-:W-:Y:S01]  /*00f0*/  UISETP.GE.U32.AND UP0, UPT, UR8, 0x2, UPT ;  /* 0x000000020800788c */ /* 0x000fe2000bf06070 */
[----:B------:R-:W-:Y:S01]  /*0100*/  ISETP.NE.AND P0, PT, R9, RZ, PT ;  /* 0x000000ff0900720c */ /* 0x000fe20003f05270 */
[----:B0-----:R-:W-:-:S06]  /*0110*/  ULEA UR4, UR5, UR4, 0x18 ;  /* 0x0000000405047291 */ /* 0x001fcc000f8ec0ff */
[----:B------:R-:W-:Y:S01]  /*0120*/  LEA R0, R9, UR4, 0x2 ;  /* 0x0000000409007c11 */ /* 0x000fe2000f8e10ff */
[----:B--2---:R-:W-:-:S05]  /*0130*/  IMAD.IADD R7, R2, 0x1, R5 ;  /* 0x0000000102077824 */ /* 0x004fca00078e0205 */
[----:B------:R0:W-:Y:S01]  /*0140*/  STS [R0], R7 ;  /* 0x0000000700007388 */ /* 0x0001e20000000800 */
[----:B------:R-:W-:Y:S06]  /*0150*/  BAR.SYNC.DEFER_BLOCKING 0x0 ;  /* 0x0000000000007b1d */ /* 0x000fec0000010000 */
[----:B------:R-:W-:Y:S05]  /*0160*/  BRA.U !UP0, `(.L_x_21) ;  /* 0x0000000108307547 */ /* 0x000fea000b800000 */
[----:B------:R-:W-:-:S07]  /*0170*/  MOV R2, UR8 ;  /* 0x0000000800027c02 */ /* 0x000fce0008000f00 */
.L_x_22:
[----:B------:R-:W-:-:S04]  /*0180*/  SHF.R.U32.HI R6, RZ, 0x1, R2 ;  /* 0x00000001ff067819 */ /* 0x000fc80000011602 */
[----:B------:R-:W-:-:S13]  /*0190*/  ISETP.GE.U32.AND P1, PT, R9, R6, PT ;  /* 0x000000060900720c */ /* 0x000fda0003f26070 */
[----:B------:R-:W-:Y:S01]  /*01a0*/  @!P1 IMAD R3, R6, 0x4, R0 ;  /* 0x0000000406039824 */ /* 0x000fe200078e0200 */
[----:B------:R-:W-:Y:S05]  /*01b0*/  @!P1 LDS R4, [R0] ;  /* 0x0000000000049984 */ /* 0x000fea0000000800 */
[----:B------:R-:W1:Y:S02]  /*01c0*/  @!P1 LDS R3, [R3] ;  /* 0x0000000003039984 */ /* 0x000e640000000800 */
[----:B-1----:R-:W-:-:S05]  /*01d0*/  @!P1 IADD3 R5, PT, PT, R3, R4, RZ ;  /* 0x0000000403059210 */ /* 0x002fca0007ffe0ff */
[----:B------:R1:W-:Y:S01]  /*01e0*/  @!P1 STS [R0], R5 ;  /* 0x0000000500009388 */ /* 0x0003e20000000800 */
[----:B------:R-:W-:Y:S01]  /*01f0*/  BAR.SYNC.DEFER_BLOCKING 0x0 ;  /* 0x0000000000007b1d */ /* 0x000fe20000010000 */
[----:B------:R-:W-:Y:S01]  /*0200*/  ISETP.GT.U32.AND P1, PT, R2, 0x3, PT ;  /* 0x000000030200780c */ /* 0x000fe20003f24070 */
[----:B------:R-:W-:-:S12]  /*0210*/  IMAD.MOV.U32 R2, RZ, RZ, R6 ;  /* 0x000000ffff027224 */ /* 0x000fd800078e0006 */
[----:B-1----:R-:W-:Y:S05]  /*0220*/  @P1 BRA `(.L_x_22) ;  /* 0xfffffffc00d41947 */ /* 0x002fea000383ffff */
.L_x_21:
[----:B------:R-:W-:Y:S05]  /*0230*/  @P0 EXIT ;  /* 0x000000000000094d */ /* 0x000fea0003800000 */
[----:B------:R-:W1:Y:S01]  /*0240*/  S2UR UR5, SR_CgaCtaId ;  /* 0x00000000000579c3 */ /* 0x000e620000008800 */
[----:B------:R-:W-:-:S07]  /*0250*/  UMOV UR4, 0x400 ;  /* 0x0000040000047882 */ /* 0x000fce0000000000 */
[----:B------:R-:W2:Y:S01]  /*0260*/  LDC.64 R4, c[0x0][0x388] ;  /* 0x0000e200ff047b82 */ /* 0x000ea20000000a00 */
[----:B-1----:R-:W-:Y:S01]  /*0270*/  ULEA UR4, UR5, UR4, 0x18 ;  /* 0x0000000405047291 */ /* 0x002fe2000f8ec0ff */
[----:B--2---:R-:W-:-:S08]  /*0280*/  IMAD.WIDE.U32 R4, R11, 0x8, R4 ;  /* 0x000000080b047825 */ /* 0x004fd000078e0004 */
[----:B------:R-:W1:Y:S02]  /*0290*/  LDS R2, [UR4] ;  /* 0x00000004ff027984 */ /* 0x000e640008000800 */
[----:B-1----:R-:W-:-:S05]  /*02a0*/  SHF.R.S32.HI R3, RZ, 0x1f, R2 ;  /* 0x0000001fff037819 */ /* 0x002fca0000011402 */
[----:B------:R-:W-:Y:S01]  /*02b0*/  STG.E.64 desc[UR6][R4.64], R2 ;  /* 0x0000000204007986 */ /* 0x000fe2000c101b06 */
[----:B------:R-:W-:Y:S05]  /*02c0*/  EXIT ;  /* 0x000000000000794d */ /* 0x000fea0003800000 */
.L_x_23:
        /* <DEDUP_REMOVED lines=11> */
.L_x_46:


//--------------------- .text._Z7reduce3PlS_      --------------------------
	.section	.text._Z7reduce3PlS_,"ax",@progbits
	.align	128
        .global         _Z7reduce3PlS_
        .type           _Z7reduce3PlS_,@function
        .size           _Z7reduce3PlS_,(.L_x_47 - _Z7reduce3PlS_)
        .other          _Z7reduce3PlS_,@"STO_CUDA_ENTRY STV_DEFAULT"
_Z7reduce3PlS_:
.text._Z7reduce3PlS_:
[----:B------:R-:W-:Y:S01]  /*0000*/  LDC R1, c[0x0][0x37c] ;  /* 0x0000df00ff017b82 */ /* 0x000fe20000000800 */
[----:B------:R-:W0:Y:S07]  /*0010*/  S2R R6, SR_TID.X ;  /* 0x0000000000067919 */ /* 0x000e2e0000002100 */
[----:B------:R-:W1:Y:S01]  /*0020*/  LDC.64 R2, c[0x0][0x380] ;  /* 0x0000e000ff027b82 */ /* 0x000e620000000a00 */
[----:B------:R-:W0:Y:S01]  /*0030*/  LDCU UR8, c[0x0][0x360] ;  /* 0x00006c00ff0877ac */ /* 0x000e220008000800 */
[----:B------:R-:W0:Y:S01]  /*0040*/  S2R R7, SR_CTAID.X ;  /* 0x0000000000077919 */ /* 0x000e220000002500 */
[----:B------:R-:W2:Y:S01]  /*0050*/  LDCU.64 UR6, c[0x0][0x358] ;  /* 0x00006b00ff0677ac */ /* 0x000ea20008000a00 */
[----:B0-----:R-:W-:-:S04]  /*0060*/  IMAD R5, R7, UR8, R6 ;  /* 0x0000000807057c24 */ /* 0x001fc8000f8e0206 */
[----:B-1----:R-:W-:-:S06]  /*0070*/  IMAD.WIDE.U32 R2, R5, 0x8, R2 ;  /* 0x0000000805027825 */ /* 0x002fcc00078e0002 */
[----:B--2---:R-:W2:Y:S01]  /*0080*/  LDG.E R2, desc[UR6][R2.64] ;  /* 0x0000000602027981 */ /* 0x004ea2000c1e1900 */
[----:B------:R-:W0:Y:S01]  /*0090*/  S2UR UR5, SR_CgaCtaId ;  /* 0x00000000000579c3 */ /* 0x000e220000008800 */
[----:B------:R-:W-:Y:S01]  /*00a0*/  UMOV UR4, 0x400 ;  /* 0x0000040000047882 */ /* 0x000fe20000000000 */
[----:B------:R-:W-:Y:S01]  /*00b0*/  UISETP.GE.U32.AND UP0, UPT, UR8, 0x2, UPT ;  /* 0x000000020800788c */ /* 0x000fe2000bf06070 */
[----:B------:R-:W-:Y:S01]  /*00c0*/  ISETP.NE.AND P0, PT, R6, RZ, PT ;  /* 0x000000ff0600720c */ /* 0x000fe20003f05270 */
[----:B0-----:R-:W-:-:S06]  /*00d0*/  ULEA UR4, UR5, UR4, 0x18 ;  /* 0x0000000405047291 */ /* 0x001fcc000f8ec0ff */
[----:B------:R-:W-:-:S05]  /*00e0*/  LEA R5, R6, UR4, 0x2 ;  /* 0x0000000406057c11 */ /* 0x000fca000f8e10ff */
[----:B--2---:R0:W-:Y:S01]  /*00f0*/  STS [R5], R2 ;  /* 0x0000000205007388 */ /* 0x0041e20000000800 */
[----:B------:R-:W-:Y:S06]  /*0100*/  BAR.SYNC.DEFER_BLOCKING 0x0 ;  /* 0x0000000000007b1d */ /* 0x000fec0000010000 */
[----:B------:R-:W-:Y:S05]  /*0110*/  BRA.U !UP0, `(.L_x_24) ;  /* 0x0000000108307547 */ /* 0x000fea000b800000 */
[----:B------:R-:W-:-:S07]  /*0120*/  IMAD.U32 R0, RZ, RZ, UR8 ;  /* 0x00000008ff007e24 */ /* 0x000fce000f8e00ff */
.L_x_25:
[----:B------:R-:W-:-:S04]  /*0130*/  SHF.R.U32.HI R8, RZ, 0x1, R0 ;  /* 0x00000001ff087819 */ /* 0x000fc80000011600 */
[----:B------:R-:W-:-:S13]  /*0140*/  ISETP.GE.U32.AND P1, PT, R6, R8, PT ;  /* 0x000000080600720c */ /* 0x000fda0003f26070 */
[----:B0-----:R-:W-:Y:S01]  /*0150*/  @!P1 IMAD R2, R8, 0x4, R5 ;  /* 0x0000000408029824 */ /* 0x001fe200078e0205 */
[----:B------:R-:W-:Y:S05]  /*0160*/  @!P1 LDS R3, [R5] ;  /* 0x0000000005039984 */ /* 0x000fea0000000800 */
[----:B------:R-:W0:Y:S02]  /*0170*/  @!P1 LDS R2, [R2] ;  /* 0x0000000002029984 */ /* 0x000e240000000800 */
[----:B0-----:R-:W-:-:S05]  /*0180*/  @!P1 IADD3 R4, PT, PT, R2, R3, RZ ;  /* 0x0000000302049210 */ /* 0x001fca0007ffe0ff */
[----:B------:R1:W-:Y:S01]  /*0190*/  @!P1 STS [R5], R4 ;  /* 0x0000000405009388 */ /* 0x0003e20000000800 */
[----:B------:R-:W-:Y:S01]  /*01a0*/  BAR.SYNC.DEFER_BLOCKING 0x0 ;  /* 0x0000000000007b1d */ /* 0x000fe20000010000 */
[----:B------:R-:W-:Y:S01]  /*01b0*/  ISETP.GT.U32.AND P1, PT, R0, 0x3, PT ;  /* 0x000000030000780c */ /* 0x000fe20003f24070 */
[----:B------:R-:W-:-:S12]  /*01c0*/  IMAD.MOV.U32 R0, RZ, RZ, R8 ;  /* 0x000000ffff007224 */ /* 0x000fd800078e0008 */
[----:B-1----:R-:W-:Y:S05]  /*01d0*/  @P1 BRA `(.L_x_25) ;  /* 0xfffffffc00d41947 */ /* 0x002fea000383ffff */
.L_x_24:
[----:B------:R-:W-:Y:S05]  /*01e0*/  @P0 EXIT ;  /* 0x000000000000094d */ /* 0x000fea0003800000 */
[----:B------:R-:W1:Y:S01]  /*01f0*/  S2UR UR5, SR_CgaCtaId ;  /* 0x00000000000579c3 */ /* 0x000e620000008800 */
[----:B------:R-:W-:-:S07]  /*0200*/  UMOV UR4, 0x400 ;  /* 0x0000040000047882 */ /* 0x000fce0000000000 */
[----:B0-----:R-:W0:Y:S01]  /*0210*/  LDC.64 R4, c[0x0][0x388] ;  /* 0x0000e200ff047b82 */ /* 0x001e220000000a00 */
[----:B-1----:R-:W-:Y:S01]  /*0220*/  ULEA UR4, UR5, UR4, 0x18 ;  /* 0x0000000405047291 */ /* 0x002fe2000f8ec0ff */
[----:B0-----:R-:W-:-:S08]  /*0230*/  IMAD.WIDE.U32 R4, R7, 0x8, R4 ;  /* 0x0000000807047825 */ /* 0x001fd000078e0004 */
[----:B------:R-:W0:Y:S02]  /*0240*/  LDS R2, [UR4] ;  /* 0x00000004ff027984 */ /* 0x000e240008000800 */
[----:B0-----:R-:W-:-:S05]  /*0250*/  SHF.R.S32.HI R3, RZ, 0x1f, R2 ;  /* 0x0000001fff037819 */ /* 0x001fca0000011402 */
[----:B------:R-:W-:Y:S01]  /*0260*/  STG.E.64 desc[UR6][R4.64], R2 ;  /* 0x0000000204007986 */ /* 0x000fe2000c101b06 */
[----:B------:R-:W-:Y:S05]  /*0270*/  EXIT ;  /* 0x000000000000794d */ /* 0x000fea0003800000 */
.L_x_26:
        /* <DEDUP_REMOVED lines=16> */
.L_x_47:


//--------------------- .text._Z7reduce2PlS_      --------------------------
	.section	.text._Z7reduce2PlS_,"ax",@progbits
	.align	128
        .global         _Z7reduce2PlS_
        .type           _Z7reduce2PlS_,@function
        .size           _Z7reduce2PlS_,(.L_x_48 - _Z7reduce2PlS_)
        .other          _Z7reduce2PlS_,@"STO_CUDA_ENTRY STV_DEFAULT"
_Z7reduce2PlS_:
.text._Z7reduce2PlS_:
        /* <DEDUP_REMOVED lines=18> */
[----:B------:R-:W-:-:S05]  /*0120*/  UMOV UR5, 0x1 ;  /* 0x0000000100057882 */ /* 0x000fca0000000000 */
.L_x_28:
[----:B------:R-:W-:-:S04]  /*0130*/  USHF.L.U32 UR6, UR5, 0x1, URZ ;  /* 0x0000000105067899 */ /* 0x000fc800080006ff */
[----:B------:R-:W-:Y:S02]  /*0140*/  UISETP.GE.U32.AND UP0, UPT, UR6, UR7, UPT ;  /* 0x000000070600728c */ /* 0x000fe4000bf06070 */
[----:B01----:R-:W-:-:S05]  /*0150*/  IMAD R2, R4, UR6, RZ ;  /* 0x0000000604027c24 */ /* 0x003fca000f8e02ff */
[----:B------:R-:W-:-:S13]  /*0160*/  ISETP.GE.U32.AND P0, PT, R2, UR7, PT ;  /* 0x0000000702007c0c */ /* 0x000fda000bf06070 */
[C---:B------:R-:W-:Y:S01]  /*0170*/  @!P0 VIADD R0, R2.reuse, UR5 ;  /* 0x0000000502008c36 */ /* 0x040fe20008000000 */
[----:B------:R-:W-:Y:S01]  /*0180*/  @!P0 LEA R2, R2, UR4, 0x2 ;  /* 0x0000000402028c11 */ /* 0x000fe2000f8e10ff */
[----:B------:R-:W-:-:S03]  /*0190*/  UMOV UR5, UR6 ;  /* 0x0000000600057c82 */ /* 0x000fc60008000000 */
[----:B------:R-:W-:Y:S01]  /*01a0*/  @!P0 LEA R0, R0, UR4, 0x2 ;  /* 0x0000000400008c11 */ /* 0x000fe2000f8e10ff */
[----:B------:R-:W-:Y:S05]  /*01b0*/  @!P0 LDS R3, [R2] ;  /* 0x0000000002038984 */ /* 0x000fea0000000800 */
[----:B------:R-:W0:Y:S02]  /*01c0*/  @!P0 LDS R0, [R0] ;  /* 0x0000000000008984 */ /* 0x000e240000000800 */
[----:B0-----:R-:W-:-:S05]  /*01d0*/  @!P0 IMAD.IADD R3, R0, 0x1, R3 ;  /* 0x0000000100038824 */ /* 0x001fca00078e0203 */
[----:B------:R1:W-:Y:S01]  /*01e0*/  @!P0 STS [R2], R3 ;  /* 0x0000000302008388 */ /* 0x0003e20000000800 */
[----:B------:R-:W-:Y:S06]  /*01f0*/  BAR.SYNC.DEFER_BLOCKING 0x0 ;  /* 0x0000000000007b1d */ /* 0x000fec0000010000 */
[----:B------:R-:W-:Y:S05]  /*0200*/  BRA.U !UP0, `(.L_x_28) ;  /* 0xfffffffd08c87547 */ /* 0x000fea000b83ffff */
.L_x_27:
[----:B------:R-:W-:Y:S05]  /*0210*/  @P1 EXIT ;  /* 0x000000000000194d */ /* 0x000fea0003800000 */
[----:B------:R-:W2:Y:S01]  /*0220*/  S2UR UR5, SR_CgaCtaId ;  /* 0x00000000000579c3 */ /* 0x000ea20000008800 */
[----:B------:R-:W-:-:S07]  /*0230*/  UMOV UR4, 0x400 ;  /* 0x0000040000047882 */ /* 0x000fce0000000000 */
[----:B0-----:R-:W0:Y:S01]  /*0240*/  LDC.64 R4, c[0x0][0x388] ;  /* 0x0000e200ff047b82 */ /* 0x001e220000000a00 */
[----:B--2---:R-:W-:Y:S01]  /*0250*/  ULEA UR4, UR5, UR4, 0x18 ;  /* 0x0000000405047291 */ /* 0x004fe2000f8ec0ff */
[----:B0-----:R-:W-:-:S08]  /*0260*/  IMAD.WIDE.U32 R4, R7, 0x8, R4 ;  /* 0x0000000807047825 */ /* 0x001fd000078e0004 */
[----:B-1----:R-:W0:Y:S02]  /*0270*/  LDS R2, [UR4] ;  /* 0x00000004ff027984 */ /* 0x002e240008000800 */
[----:B0-----:R-:W-:-:S05]  /*0280*/  SHF.R.S32.HI R3, RZ, 0x1f, R2 ;  /* 0x0000001fff037819 */ /* 0x001fca0000011402 */
[----:B------:R-:W-:Y:S01]  /*0290*/  STG.E.64 desc[UR8][R4.64], R2 ;  /* 0x0000000204007986 */ /* 0x000fe2000c101b08 */
[----:B------:R-:W-:Y:S05]  /*02a0*/  EXIT ;  /* 0x000000000000794d */ /* 0x000fea0003800000 */
.L_x_29:
        /* <DEDUP_REMOVED lines=13> */
.L_x_48:


//--------------------- .text._Z7reduce1PlS_      --------------------------
	.section	.text._Z7reduce1PlS_,"ax",@progbits
	.align	128
        .global         _Z7reduce1PlS_
        .type           _Z7reduce1PlS_,@function
        .size           _Z7reduce1PlS_,(.L_x_49 - _Z7reduce1PlS_)
        .other          _Z7reduce1PlS_,@"STO_CUDA_ENTRY STV_DEFAULT"
_Z7reduce1PlS_:
.text._Z7reduce1PlS_:
        /* <DEDUP_REMOVED lines=18> */
[----:B------:R-:W-:-:S07]  /*0120*/  IMAD.MOV.U32 R0, RZ, RZ, 0x1 ;  /* 0x00000001ff007424 */ /* 0x000fce00078e00ff */
.L_x_31:
[----:B------:R-:W-:-:S05]  /*0130*/  IMAD.SHL.U32 R8, R0, 0x2, RZ ;  /* 0x0000000200087824 */ /* 0x000fca00078e00ff */
[----:B0-----:R-:W-:-:S04]  /*0140*/  IADD3 R2, PT, PT, R8, -0x1, RZ ;  /* 0xffffffff08027810 */ /* 0x001fc80007ffe0ff */
[----:B------:R-:W-:-:S13]  /*0150*/  LOP3.LUT P1, RZ, R2, R7, RZ, 0xc0, !PT ;  /* 0x0000000702ff7212 */ /* 0x000fda000782c0ff */
[----:B------:R-:W-:Y:S01]  /*0160*/  @!P1 IMAD R2, R0, 0x4, R5 ;  /* 0x0000000400029824 */ /* 0x000fe200078e0205 */
[----:B------:R-:W-:Y:S01]  /*0170*/  @!P1 LDS R3, [R5] ;  /* 0x0000000005039984 */ /* 0x000fe20000000800 */
[----:B------:R-:W-:-:S04]  /*0180*/  IMAD.MOV.U32 R0, RZ, RZ, R8 ;  /* 0x000000ffff007224 */ /* 0x000fc800078e0008 */
[----:B------:R-:W0:Y:S02]  /*0190*/  @!P1 LDS R2, [R2] ;  /* 0x0000000002029984 */ /* 0x000e240000000800 */
[----:B0-----:R-:W-:-:S05]  /*01a0*/  @!P1 IADD3 R4, PT, PT, R2, R3, RZ ;  /* 0x0000000302049210 */ /* 0x001fca0007ffe0ff */
[----:B------:R1:W-:Y:S01]  /*01b0*/  @!P1 STS [R5], R4 ;  /* 0x0000000405009388 */ /* 0x0003e20000000800 */
[----:B------:R-:W-:Y:S01]  /*01c0*/  BAR.SYNC.DEFER_BLOCKING 0x0 ;  /* 0x0000000000007b1d */ /* 0x000fe20000010000 */
[----:B------:R-:W-:-:S13]  /*01d0*/  ISETP.GE.U32.AND P1, PT, R8, UR8, PT ;  /* 0x0000000808007c0c */ /* 0x000fda000bf26070 */
[----:B-1----:R-:W-:Y:S05]  /*01e0*/  @!P1 BRA `(.L_x_31) ;  /* 0xfffffffc00d09947 */ /* 0x002fea000383ffff */
.L_x_30:
        /* <DEDUP_REMOVED lines=10> */
.L_x_32:
        /* <DEDUP_REMOVED lines=15> */
.L_x_49:


//--------------------- .nv.shared._Z7reduce7PlS_i --------------------------
	.section	.nv.shared._Z7reduce7PlS_i,"aw",@nobits
	.sectionflags	@""
	.align	16
	.zero		1024


//--------------------- .nv.shared.reserved.0     --------------------------
	.section	.nv.shared.reserved.0,"aw",@nobits
	.weak		__nv_reservedSMEM_offset_0_alias
	.size		__nv_reservedSMEM_offset_0_alias, 0, 64
	.other		__nv_reservedSMEM_offset_0_alias,@"STO_CUDA_RESERVED_SHARED STV_DEFAULT"
__nv_reservedSMEM_offset_0_alias:
	.zero		0
	.zero		64


//--------------------- .nv.shared._Z7reduce6ILj1EEvPlS0_ --------------------------
	.section	.nv.shared._Z7reduce6ILj1EEvPlS0_,"aw",@nobits
	.sectionflags	@""
	.align	16
	.zero		1024


//--------------------- .nv.shared._Z7reduce6ILj2EEvPlS0_ --------------------------
	.section	.nv.shared._Z7reduce6ILj2EEvPlS0_,"aw",@nobits
	.sectionflags	@""
	.align	16
	.zero		1024


//--------------------- .nv.shared._Z7reduce6ILj4EEvPlS0_ --------------------------
	.section	.nv.shared._Z7reduce6ILj4EEvPlS0_,"aw",@nobits
	.sectionflags	@""
	.align	16
	.zero		1024


//--------------------- .nv.shared._Z7reduce6ILj8EEvPlS0_ --------------------------
	.section	.nv.shared._Z7reduce6ILj8EEvPlS0_,"aw",@nobits
	.sectionflags	@""
	.align	16
	.zero		1024


//--------------------- .nv.shared._Z7reduce6ILj16EEvPlS0_ --------------------------
	.section	.nv.shared._Z7reduce6ILj16EEvPlS0_,"aw",@nobits
	.sectionflags	@""
	.align	16
	.zero		1024


//--------------------- .nv.shared._Z7reduce6ILj32EEvPlS0_ --------------------------
	.section	.nv.shared._Z7reduce6ILj32EEvPlS0_,"aw",@nobits
	.sectionflags	@""
	.align	16
	.zero		1024


//--------------------- .nv.shared._Z7reduce6ILj64EEvPlS0_ --------------------------
	.section	.nv.shared._Z7reduce6ILj64EEvPlS0_,"aw",@nobits
	.sectionflags	@""
	.align	16
	.zero		1024


//--------------------- .nv.shared._Z7reduce6ILj128EEvPlS0_ --------------------------
	.section	.nv.shared._Z7reduce6ILj128EEvPlS0_,"aw",@nobits
	.sectionflags	@""
	.align	16
	.zero		1024


//--------------------- .nv.shared._Z7reduce6ILj256EEvPlS0_ --------------------------
	.section	.nv.shared._Z7reduce6ILj256EEvPlS0_,"aw",@nobits
	.sectionflags	@""
	.align	16
	.zero		1024


//--------------------- .nv.shared._Z7reduce6ILj512EEvPlS0_ --------------------------
	.section	.nv.shared._Z7reduce6ILj512EEvPlS0_,"aw",@nobits
	.sectionflags	@""
	.align	16
	.zero		1024


//--------------------- .nv.shared._Z7reduce6ILj1024EEvPlS0_ --------------------------
	.section	.nv.shared._Z7reduce6ILj1024EEvPlS0_,"aw",@nobits
	.sectionflags	@""
	.align	16
	.zero		1024


//--------------------- .nv.shared._Z7reduce5PlS_ --------------------------
	.section	.nv.shared._Z7reduce5PlS_,"aw",@nobits
	.sectionflags	@""
	.align	16
	.zero		1024


//--------------------- .nv.shared._Z7reduce4PlS_ --------------------------
	.section	.nv.shared._Z7reduce4PlS_,"aw",@nobits
	.sectionflags	@""
	.align	16
	.zero		1024


//--------------------- .nv.shared._Z7reduce3PlS_ --------------------------
	.section	.nv.shared._Z7reduce3PlS_,"aw",@nobits
	.sectionflags	@""
	.align	16
	.zero		1024


//--------------------- .nv.shared._Z7reduce2PlS_ --------------------------
	.section	.nv.shared._Z7reduce2PlS_,"aw",@nobits
	.sectionflags	@""
	.align	16
	.zero		1024


//--------------------- .nv.shared._Z7reduce1PlS_ --------------------------
	.section	.nv.shared._Z7reduce1PlS_,"aw",@nobits
	.sectionflags	@""
	.align	16
	.zero		1024


//--------------------- .nv.constant0._Z7reduce7PlS_i --------------------------
	.section	.nv.constant0._Z7reduce7PlS_i,"a",@progbits
	.sectionflags	@""
	.align	4
.nv.constant0._Z7reduce7PlS_i:
	.zero		916


//--------------------- .nv.constant0._Z7reduce6ILj1EEvPlS0_ --------------------------
	.section	.nv.constant0._Z7reduce6ILj1EEvPlS0_,"a",@progbits
	.sectionflags	@""
	.align	4
.nv.constant0._Z7reduce6ILj1EEvPlS0_:
	.zero		912


//--------------------- .nv.constant0._Z7reduce6ILj2EEvPlS0_ --------------------------
	.section	.nv.constant0._Z7reduce6ILj2EEvPlS0_,"a",@progbits
	.sectionflags	@""
	.align	4
.nv.constant0._Z7reduce6ILj2EEvPlS0_:
	.zero		912


//--------------------- .nv.constant0._Z7reduce6ILj4EEvPlS0_ --------------------------
	.section	.nv.constant0._Z7reduce6ILj4EEvPlS0_,"a",@progbits
	.sectionflags	@""
	.align	4
.nv.constant0._Z7reduce6ILj4EEvPlS0_:
	.zero		912


//--------------------- .nv.constant0._Z7reduce6ILj8EEvPlS0_ --------------------------
	.section	.nv.constant0._Z7reduce6ILj8EEvPlS0_,"a",@progbits
	.sectionflags	@""
	.align	4
.nv.constant0._Z7reduce6ILj8EEvPlS0_:
	.zero		912


//--------------------- .nv.constant0._Z7reduce6ILj16EEvPlS0_ --------------------------
	.section	.nv.constant0._Z7reduce6ILj16EEvPlS0_,"a",@progbits
	.sectionflags	@""
	.align	4
.nv.constant0._Z7reduce6ILj16EEvPlS0_:
	.zero		912


//--------------------- .nv.constant0._Z7reduce6ILj32EEvPlS0_ --------------------------
	.section	.nv.constant0._Z7reduce6ILj32EEvPlS0_,"a",@progbits
	.sectionflags	@""
	.align	4
.nv.constant0._Z7reduce6ILj32EEvPlS0_:
	.zero		912


//--------------------- .nv.constant0._Z7reduce6ILj64EEvPlS0_ --------------------------
	.section	.nv.constant0._Z7reduce6ILj64EEvPlS0_,"a",@progbits
	.sectionflags	@""
	.align	4
.nv.constant0._Z7reduce6ILj64EEvPlS0_:
	.zero		912


//--------------------- .nv.constant0._Z7reduce6ILj128EEvPlS0_ --------------------------
	.section	.nv.constant0._Z7reduce6ILj128EEvPlS0_,"a",@progbits
	.sectionflags	@""
	.align	4
.nv.constant0._Z7reduce6ILj128EEvPlS0_:
	.zero		912


//--------------------- .nv.constant0._Z7reduce6ILj256EEvPlS0_ --------------------------
	.section	.nv.constant0._Z7reduce6ILj256EEvPlS0_,"a",@progbits
	.sectionflags	@""
	.align	4
.nv.constant0._Z7reduce6ILj256EEvPlS0_:
	.zero		912


//--------------------- .nv.constant0._Z7reduce6ILj512EEvPlS0_ --------------------------
	.section	.nv.constant0._Z7reduce6ILj512EEvPlS0_,"a",@progbits
	.sectionflags	@""
	.align	4
.nv.constant0._Z7reduce6ILj512EEvPlS0_:
	.zero		912


//--------------------- .nv.constant0._Z7reduce6ILj1024EEvPlS0_ --------------------------
	.section	.nv.constant0._Z7reduce6ILj1024EEvPlS0_,"a",@progbits
	.sectionflags	@""
	.align	4
.nv.constant0._Z7reduce6ILj1024EEvPlS0_:
	.zero		912


//--------------------- .nv.constant0._Z7reduce5PlS_ --------------------------
	.section	.nv.constant0._Z7reduce5PlS_,"a",@progbits
	.sectionflags	@""
	.align	4
.nv.constant0._Z7reduce5PlS_:
	.zero		912


//--------------------- .nv.constant0._Z7reduce4PlS_ --------------------------
	.section	.nv.constant0._Z7reduce4PlS_,"a",@progbits
	.sectionflags	@""
	.align	4
.nv.constant0._Z7reduce4PlS_:
	.zero		912


//--------------------- .nv.constant0._Z7reduce3PlS_ --------------------------
	.section	.nv.constant0._Z7reduce3PlS_,"a",@progbits
	.sectionflags	@""
	.align	4
.nv.constant0._Z7reduce3PlS_:
	.zero		912


//--------------------- .nv.constant0._Z7reduce2PlS_ --------------------------
	.section	.nv.constant0._Z7reduce2PlS_,"a",@progbits
	.sectionflags	@""
	.align	4
.nv.constant0._Z7reduce2PlS_:
	.zero		912


//--------------------- .nv.constant0._Z7reduce1PlS_ --------------------------
	.section	.nv.constant0._Z7reduce1PlS_,"a",@progbits
	.sectionflags	@""
	.align	4
.nv.constant0._Z7reduce1PlS_:
	.zero		912


//--------------------- SYMBOLS --------------------------

	.type		.nv.reservedSmem.offset0,@object
	.size		.nv.reservedSmem.offset0,0x4
	.type		.nv.reservedSmem.cap,@object
	.size		.nv.reservedSmem.cap,0x4
